	.headerflags	@"EF_CUDA_TEXMODE_UNIFIED EF_CUDA_64BIT_ADDRESS EF_CUDA_SM80 EF_CUDA_VIRTUAL_SM(EF_CUDA_SM80)"
	.elftype	@"ET_EXEC"


//--------------------- .nv.info                  --------------------------
	.section	.nv.info,"",@"SHT_CUDA_INFO"
	.align	4


	//----- nvinfo : EIATTR_REGCOUNT
	.align		4
        /*0000*/ 	.byte	0x04, 0x2f
        /*0002*/ 	.short	(.L_1 - .L_0)
	.align		4
.L_0:
        /*0004*/ 	.word	index@(write_req_to_token_pool_triton)
        /*0008*/ 	.word	0x00000020


	//----- nvinfo : EIATTR_FRAME_SIZE
	.align		4
.L_1:
        /*000c*/ 	.byte	0x04, 0x11
        /*000e*/ 	.short	(.L_3 - .L_2)
	.align		4
.L_2:
        /*0010*/ 	.word	index@(write_req_to_token_pool_triton)
        /*0014*/ 	.word	0x00000000


	//----- nvinfo : EIATTR_MIN_STACK_SIZE
	.align		4
.L_3:
        /*0018*/ 	.byte	0x04, 0x12
        /*001a*/ 	.short	(.L_5 - .L_4)
	.align		4
.L_4:
        /*001c*/ 	.word	index@(write_req_to_token_pool_triton)
        /*0020*/ 	.word	0x00000000
.L_5:


//--------------------- .nv.info.write_req_to_token_pool_triton --------------------------
	.section	.nv.info.write_req_to_token_pool_triton,"",@"SHT_CUDA_INFO"
	.sectionflags	@""
	.align	4


	//----- nvinfo : EIATTR_CUDA_API_VERSION
	.align		4
        /*0000*/ 	.byte	0x04, 0x37
        /*0002*/ 	.short	(.L_7 - .L_6)
.L_6:
        /*0004*/ 	.word	0x00000080


	//----- nvinfo : EIATTR_SW2861232_WAR
	.align		4
.L_7:
        /*0008*/ 	.byte	0x01, 0x35
	.zero		2


	//----- nvinfo : EIATTR_PARAM_CBANK
	.align		4
        /*000c*/ 	.byte	0x04, 0x0a
        /*000e*/ 	.short	(.L_9 - .L_8)
	.align		4
.L_8:
        /*0010*/ 	.word	index@(.nv.constant0.write_req_to_token_pool_triton)
        /*0014*/ 	.short	0x0160
        /*0016*/ 	.short	0x0048


	//----- nvinfo : EIATTR_CBANK_PARAM_SIZE
	.align		4
.L_9:
        /*0018*/ 	.byte	0x03, 0x19
        /*001a*/ 	.short	0x0048


	//----- nvinfo : EIATTR_KPARAM_INFO
	.align		4
        /*001c*/ 	.byte	0x04, 0x17
        /*001e*/ 	.short	(.L_11 - .L_10)
.L_10:
        /*0020*/ 	.word	0x00000000
        /*0024*/ 	.short	0x0008
        /*0026*/ 	.short	0x0040
        /*0028*/ 	.byte	0x00, 0xf4, 0x21, 0x00


	//----- nvinfo : EIATTR_KPARAM_INFO
	.align		4
.L_11:
        /*002c*/ 	.byte	0x04, 0x17
        /*002e*/ 	.short	(.L_13 - .L_12)
.L_12:
        /*0030*/ 	.word	0x00000000
        /*0034*/ 	.short	0x0007
        /*0036*/ 	.short	0x0038
        /*0038*/ 	.byte	0x00, 0xf4, 0x21, 0x00


	//----- nvinfo : EIATTR_KPARAM_INFO
	.align		4
.L_13:
        /*003c*/ 	.byte	0x04, 0x17
        /*003e*/ 	.short	(.L_15 - .L_14)
.L_14:
        /*0040*/ 	.word	0x00000000
        /*0044*/ 	.short	0x0006
        /*0046*/ 	.short	0x0030
        /*0048*/ 	.byte	0x00, 0xf4, 0x21, 0x00


	//----- nvinfo : EIATTR_KPARAM_INFO
	.align		4
.L_15:
        /*004c*/ 	.byte	0x04, 0x17
        /*004e*/ 	.short	(.L_17 - .L_16)
.L_16:
        /*0050*/ 	.word	0x00000000
        /*0054*/ 	.short	0x0005
        /*0056*/ 	.short	0x0028
        /*0058*/ 	.byte	0x00, 0xf4, 0x21, 0x00


	//----- nvinfo : EIATTR_KPARAM_INFO
	.align		4
.L_17:
        /*005c*/ 	.byte	0x04, 0x17
        /*005e*/ 	.short	(.L_19 - .L_18)
.L_18:
        /*0060*/ 	.word	0x00000000
        /*0064*/ 	.short	0x0004
        /*0066*/ 	.short	0x0020
        /*0068*/ 	.byte	0x00, 0xf4, 0x21, 0x00


	//----- nvinfo : EIATTR_KPARAM_INFO
	.align		4
.L_19:
        /*006c*/ 	.byte	0x04, 0x17
        /*006e*/ 	.short	(.L_21 - .L_20)
.L_20:
        /*0070*/ 	.word	0x00000000
        /*0074*/ 	.short	0x0003
        /*0076*/ 	.short	0x0018
        /*0078*/ 	.byte	0x00, 0xf4, 0x21, 0x00


	//----- nvinfo : EIATTR_KPARAM_INFO
	.align		4
.L_21:
        /*007c*/ 	.byte	0x04, 0x17
        /*007e*/ 	.short	(.L_23 - .L_22)
.L_22:
        /*0080*/ 	.word	0x00000000
        /*0084*/ 	.short	0x0002
        /*0086*/ 	.short	0x0010
        /*0088*/ 	.byte	0x00, 0xf4, 0x21, 0x00


	//----- nvinfo : EIATTR_KPARAM_INFO
	.align		4
.L_23:
        /*008c*/ 	.byte	0x04, 0x17
        /*008e*/ 	.short	(.L_25 - .L_24)
.L_24:
        /*0090*/ 	.word	0x00000000
        /*0094*/ 	.short	0x0001
        /*0096*/ 	.short	0x0008
        /*0098*/ 	.byte	0x00, 0xf4, 0x21, 0x00


	//----- nvinfo : EIATTR_KPARAM_INFO
	.align		4
.L_25:
        /*009c*/ 	.byte	0x04, 0x17
        /*009e*/ 	.short	(.L_27 - .L_26)
.L_26:
        /*00a0*/ 	.word	0x00000000
        /*00a4*/ 	.short	0x0000
        /*00a6*/ 	.short	0x0000
        /*00a8*/ 	.byte	0x00, 0xf4, 0x21, 0x00


	//----- nvinfo : EIATTR_MAXREG_COUNT
	.align		4
.L_27:
        /*00ac*/ 	.byte	0x03, 0x1b
        /*00ae*/ 	.short	0x00ff


	//----- nvinfo : EIATTR_EXIT_INSTR_OFFSETS
	.align		4
        /*00b0*/ 	.byte	0x04, 0x1c
        /*00b2*/ 	.short	(.L_29 - .L_28)


	//   ....[0]....
.L_28:
        /*00b4*/ 	.word	0x00001c30


	//   ....[1]....
        /*00b8*/ 	.word	0x00002190


	//----- nvinfo : EIATTR_REQNTID
	.align		4
.L_29:
        /*00bc*/ 	.byte	0x04, 0x10
        /*00be*/ 	.short	(.L_31 - .L_30)
.L_30:
        /*00c0*/ 	.word	0x00000080
        /*00c4*/ 	.word	0x00000001
        /*00c8*/ 	.word	0x00000001
.L_31:


//--------------------- .nv.callgraph             --------------------------
	.section	.nv.callgraph,"",@"SHT_CUDA_CALLGRAPH"
	.align	4
	.sectionentsize	8
	.align		4
        /*0000*/ 	.word	0x00000000
	.align		4
        /*0004*/ 	.word	0xffffffff
	.align		4
        /*0008*/ 	.word	0x00000000
	.align		4
        /*000c*/ 	.word	0xfffffffe
	.align		4
        /*0010*/ 	.word	0x00000000
	.align		4
        /*0014*/ 	.word	0xfffffffd
	.align		4
        /*0018*/ 	.word	0x00000000
	.align		4
        /*001c*/ 	.word	0xfffffffc


//--------------------- .nv.rel.action            --------------------------
	.section	.nv.rel.action,"",@"SHT_CUDA_RELOCINFO"
	.align	8
	.sectionentsize	8
        /*0000*/ 	.byte	0x73, 0x00, 0x00, 0x00, 0x00, 0x00, 0x00, 0x00, 0x00, 0x00, 0x00, 0x11, 0x25, 0x00, 0x05, 0x36


//--------------------- .nv.constant0.write_req_to_token_pool_triton --------------------------
	.section	.nv.constant0.write_req_to_token_pool_triton,"a",@progbits
	.sectionflags	@""
	.align	4
.nv.constant0.write_req_to_token_pool_triton:
	.zero		424


//--------------------- .text.write_req_to_token_pool_triton --------------------------
	.section	.text.write_req_to_token_pool_triton,"ax",@progbits
	.sectionflags	@"SHF_BARRIERS=1"
	.sectioninfo	@"SHI_REGISTERS=32"
	.align	128
        .global         write_req_to_token_pool_triton
        .type           write_req_to_token_pool_triton,@function
        .size           write_req_to_token_pool_triton,(.L_x_13 - write_req_to_token_pool_triton)
        .other          write_req_to_token_pool_triton,@"STO_CUDA_ENTRY STV_DEFAULT"
write_req_to_token_pool_triton:
.text.write_req_to_token_pool_triton:
[----:B------:R-:W-:Y:S02]  /*0000*/  IMAD.MOV.U32 R1, RZ, RZ, c[0x0][0x28] ;  /* 0x00000a00ff017624 */ /* 0x000fe400078e00ff */
[----:B------:R-:W0:Y:S01]  /*0010*/  S2R R0, SR_CTAID.X ;  /* 0x0000000000007919 */ /* 0x000e220000002500 */
[----:B------:R-:W-:Y:S01]  /*0020*/  IMAD.MOV.U32 R9, RZ, RZ, 0x8 ;  /* 0x00000008ff097424 */ /* 0x000fe200078e00ff */
[----:B------:R-:W-:-:S03]  /*0030*/  ULDC.64 UR12, c[0x0][0x118] ;  /* 0x00004600000c7ab9 */ /* 0x000fc60000000a00 */
[----:B0-----:R-:W-:-:S06]  /*0040*/  IMAD.WIDE.U32 R6, R0, R9, c[0x0][0x178] ;  /* 0x00005e0000067625 */ /* 0x001fcc00078e0009 */
[----:B------:R-:W2:Y:S01]  /*0050*/  LDG.E.64 R6, [R6.64] ;  /* 0x0000000c06067981 */ /* 0x000ea2000c1e1b00 */
[----:B------:R-:W-:-:S06]  /*0060*/  IMAD.WIDE.U32 R4, R0, R9, c[0x0][0x168] ;  /* 0x00005a0000047625 */ /* 0x000fcc00078e0009 */
[----:B------:R-:W3:Y:S01]  /*0070*/  LDG.E.64 R4, [R4.64] ;  /* 0x0000000c04047981 */ /* 0x000ee2000c1e1b00 */
[----:B------:R-:W-:-:S03]  /*0080*/  IMAD.WIDE.U32 R12, R0, R9, c[0x0][0x180] ;  /* 0x00006000000c7625 */ /* 0x000fc600078e0009 */
[----:B------:R-:W0:Y:S04]  /*0090*/  S2R R2, SR_TID.X ;  /* 0x0000000000027919 */ /* 0x000e280000002100 */
[----:B------:R-:W5:Y:S01]  /*00a0*/  LDG.E.64 R12, [R12.64] ;  /* 0x0000000c0c0c7981 */ /* 0x000f62000c1e1b00 */
[----:B0-----:R-:W-:Y:S01]  /*00b0*/  LOP3.LUT R3, R2, 0x7f, RZ, 0xc0, !PT ;  /* 0x0000007f02037812 */ /* 0x001fe200078ec0ff */
[----:B--2---:R0:W1:Y:S08]  /*00c0*/  R2UR UR6, R6 ;  /* 0x00000000060673c2 */ /* 0x00407000000e0000 */
[----:B------:R0:W2:Y:S08]  /*00d0*/  R2UR UR7, R7 ;  /* 0x00000000070773c2 */ /* 0x0000b000000e0000 */
[----:B---3--:R3:W4:Y:S01]  /*00e0*/  R2UR UR4, R4 ;  /* 0x00000000040473c2 */ /* 0x00872200000e0000 */
[----:B0-----:R-:W-:-:S07]  /*00f0*/  IMAD.WIDE.U32 R6, R0, R9, c[0x0][0x170] ;  /* 0x00005c0000067625 */ /* 0x001fce00078e0009 */
[----:B------:R0:W4:Y:S01]  /*0100*/  R2UR UR5, R5 ;  /* 0x00000000050573c2 */ /* 0x00012200000e0000 */
[----:B-1----:R-:W-:Y:S01]  /*0110*/  UIADD3 UR8, UP0, UR6, 0x1ff, URZ ;  /* 0x000001ff06087890 */ /* 0x002fe2000ff1e03f */
[----:B---3--:R-:W-:-:S03]  /*0120*/  IMAD.MOV.U32 R4, RZ, RZ, RZ ;  /* 0x000000ffff047224 */ /* 0x008fc600078e00ff */
[----:B--2---:R-:W-:Y:S01]  /*0130*/  UIADD3.X UR11, URZ, UR7, URZ, UP0, !UPT ;  /* 0x000000073f0b7290 */ /* 0x004fe200087fe43f */
[----:B0-----:R-:W-:Y:S01]  /*0140*/  IMAD.SHL.U32 R5, R3, 0x4, RZ ;  /* 0x0000000403057824 */ /* 0x001fe200078e00ff */
[----:B------:R-:W-:-:S04]  /*0150*/  UISETP.GE.U32.AND UP0, UPT, UR8, 0x200, UPT ;  /* 0x000002000800788c */ /* 0x000fc8000bf06070 */
[----:B------:R-:W-:Y:S02]  /*0160*/  UISETP.GE.AND.EX UP0, UPT, UR11, URZ, UPT, UP0 ;  /* 0x0000003f0b00728c */ /* 0x000fe4000bf06300 */
[----:B----4-:R-:W-:-:S04]  /*0170*/  UIMAD.WIDE.U32 UR8, UR4, 0x7d010, URZ ;  /* 0x0007d010040878a5 */ /* 0x010fc8000f8e003f */
[----:B------:R-:W-:Y:S01]  /*0180*/  PLOP3.LUT P0, PT, PT, PT, UP0, 0x80, 0x0 ;  /* 0x000000000000781c */ /* 0x000fe20003f0f008 */
[----:B------:R-:W-:-:S04]  /*0190*/  UIMAD UR10, UR5, 0x7d010, URZ ;  /* 0x0007d010050a78a4 */ /* 0x000fc8000f8e023f */
[----:B------:R-:W-:-:S08]  /*01a0*/  UIADD3 UR10, UR9, UR10, URZ ;  /* 0x0000000a090a7290 */ /* 0x000fd0000fffe03f */
[----:B------:R-:W-:Y:S05]  /*01b0*/  @!P0 BRA `(.L_x_0) ;  /* 0x000015e000008947 */ /* 0x000fea0003800000 */
[----:B------:R-:W2:Y:S01]  /*01c0*/  LDG.E.64 R6, [R6.64] ;  /* 0x0000000c06067981 */ /* 0x000ea2000c1e1b00 */
[C---:B------:R-:W-:Y:S01]  /*01d0*/  IADD3 R10, P1, R5.reuse, 0x1, RZ ;  /* 0x00000001050a7810 */ /* 0x040fe20007f3e0ff */
[----:B------:R-:W-:Y:S01]  /*01e0*/  IMAD.MOV.U32 R15, RZ, RZ, RZ ;  /* 0x000000ffff0f7224 */ /* 0x000fe200078e00ff */
[----:B------:R-:W-:Y:S01]  /*01f0*/  IADD3 R9, P4, R5, 0x2, RZ ;  /* 0x0000000205097810 */ /* 0x000fe20007f9e0ff */
[----:B------:R-:W-:Y:S01]  /*0200*/  IMAD.MOV.U32 R11, RZ, RZ, RZ ;  /* 0x000000ffff0b7224 */ /* 0x000fe200078e00ff */
[----:B------:R-:W-:Y:S01]  /*0210*/  ISETP.GE.U32.AND P0, PT, R10, UR6, PT ;  /* 0x000000060a007c0c */ /* 0x000fe2000bf06070 */
[----:B------:R-:W-:Y:S01]  /*0220*/  IMAD.X R10, RZ, RZ, RZ, P1 ;  /* 0x000000ffff0a7224 */ /* 0x000fe200008e06ff */
[----:B------:R-:W-:Y:S01]  /*0230*/  ISETP.GE.U32.AND P2, PT, R9, UR6, PT ;  /* 0x0000000609007c0c */ /* 0x000fe2000bf46070 */
[----:B------:R-:W-:Y:S01]  /*0240*/  IMAD.X R9, RZ, RZ, RZ, P4 ;  /* 0x000000ffff097224 */ /* 0x000fe200020e06ff */
[C---:B------:R-:W-:Y:S01]  /*0250*/  IADD3 R8, P5, R5.reuse, 0x3, RZ ;  /* 0x0000000305087810 */ /* 0x040fe20007fbe0ff */
[----:B------:R-:W-:Y:S01]  /*0260*/  IMAD.MOV.U32 R17, RZ, RZ, RZ ;  /* 0x000000ffff117224 */ /* 0x000fe200078e00ff */
[----:B------:R-:W-:Y:S01]  /*0270*/  ISETP.GE.AND.EX P0, PT, R10, UR7, PT, P0 ;  /* 0x000000070a007c0c */ /* 0x000fe2000bf06300 */
[----:B------:R-:W-:Y:S01]  /*0280*/  IMAD.MOV.U32 R19, RZ, RZ, RZ ;  /* 0x000000ffff137224 */ /* 0x000fe200078e00ff */
[----:B------:R-:W-:Y:S01]  /*0290*/  ISETP.GE.U32.AND P3, PT, R8, UR6, PT ;  /* 0x0000000608007c0c */ /* 0x000fe2000bf66070 */
[----:B------:R-:W-:Y:S01]  /*02a0*/  IMAD.X R8, RZ, RZ, RZ, P5 ;  /* 0x000000ffff087224 */ /* 0x000fe200028e06ff */
[----:B------:R-:W-:-:S02]  /*02b0*/  ISETP.GE.U32.AND P1, PT, R5, UR6, PT ;  /* 0x0000000605007c0c */ /* 0x000fc4000bf26070 */
[----:B------:R-:W-:Y:S02]  /*02c0*/  ISETP.GE.AND.EX P2, PT, R9, UR7, PT, P2 ;  /* 0x0000000709007c0c */ /* 0x000fe4000bf46320 */
[----:B------:R-:W-:Y:S02]  /*02d0*/  ISETP.GE.AND.EX P1, PT, RZ, UR7, PT, P1 ;  /* 0x00000007ff007c0c */ /* 0x000fe4000bf26310 */
[----:B------:R-:W-:Y:S02]  /*02e0*/  ISETP.GE.AND.EX P3, PT, R8, UR7, PT, P3 ;  /* 0x0000000708007c0c */ /* 0x000fe4000bf66330 */
[----:B--2---:R-:W-:-:S04]  /*02f0*/  LEA R6, P4, R3, R6, 0x5 ;  /* 0x0000000603067211 */ /* 0x004fc800078828ff */
[----:B------:R-:W-:-:S05]  /*0300*/  LEA.HI.X R7, R3, R7, RZ, 0x5, P4 ;  /* 0x0000000703077211 */ /* 0x000fca00020f2cff */
[----:B------:R-:W2:Y:S04]  /*0310*/  @!P0 LDG.E R15, [R6.64+0x8] ;  /* 0x0000080c060f8981 */ /* 0x000ea8000c1e1900 */
[----:B------:R-:W3:Y:S04]  /*0320*/  @!P1 LDG.E R11, [R6.64] ;  /* 0x0000000c060b9981 */ /* 0x000ee8000c1e1900 */
[----:B------:R-:W4:Y:S04]  /*0330*/  @!P2 LDG.E R17, [R6.64+0x10] ;  /* 0x0000100c0611a981 */ /* 0x000f28000c1e1900 */
[----:B------:R0:W4:Y:S01]  /*0340*/  @!P3 LDG.E R19, [R6.64+0x18] ;  /* 0x0000180c0613b981 */ /* 0x000122000c1e1900 */
[----:B------:R-:W-:-:S04]  /*0350*/  USHF.R.S32.HI UR4, URZ, 0x1f, UR11 ;  /* 0x0000001f3f047899 */ /* 0x000fc8000801140b */
[----:B------:R-:W-:-:S04]  /*0360*/  USHF.R.U32.HI UR4, URZ, 0x17, UR4 ;  /* 0x000000173f047899 */ /* 0x000fc80008011604 */
[----:B------:R-:W-:Y:S01]  /*0370*/  UIADD3 UR4, UP0, UP1, UR4, 0x1ff, UR6 ;  /* 0x000001ff04047890 */ /* 0x000fe2000f91e006 */
[----:B------:R-:W-:-:S03]  /*0380*/  LEA R8, P4, R3, UR8, 0x4 ;  /* 0x0000000803087c11 */ /* 0x000fc6000f8820ff */
[----:B------:R-:W-:Y:S01]  /*0390*/  UIADD3.X UR5, URZ, URZ, UR7, UP0, UP1 ;  /* 0x0000003f3f057290 */ /* 0x000fe200087e2407 */
[----:B------:R-:W-:Y:S02]  /*03a0*/  IADD3 R8, P5, R8, c[0x0][0x160], RZ ;  /* 0x0000580008087a10 */ /* 0x000fe40007fbe0ff */
[----:B------:R-:W-:Y:S01]  /*03b0*/  LEA.HI.X R9, R3, UR10, RZ, 0x4, P4 ;  /* 0x0000000a03097c11 */ /* 0x000fe2000a0f24ff */
[----:B------:R-:W-:-:S03]  /*03c0*/  USHF.R.S64 UR4, UR4, 0x9, UR5 ;  /* 0x0000000904047899 */ /* 0x000fc60008001005 */
[----:B------:R-:W-:Y:S01]  /*03d0*/  IADD3.X R9, R9, c[0x0][0x164], RZ, P5, !PT ;  /* 0x0000590009097a10 */ /* 0x000fe20002ffe4ff */
[----:B------:R-:W-:-:S04]  /*03e0*/  UIADD3 UR4, UP0, UR4, -0x1, URZ ;  /* 0xffffffff04047890 */ /* 0x000fc8000ff1e03f */
[----:B------:R-:W-:Y:S01]  /*03f0*/  ULEA.HI.X.SX32 UR5, UR5, 0xffffffff, 0x17, UP0 ;  /* 0xffffffff05057891 */ /* 0x000fe200080fbe3f */
[----:B--2---:R1:W-:Y:S01]  /*0400*/  @!P0 STG.E [R8.64+0x4], R15 ;  /* 0x0000040f08008986 */ /* 0x0043e2000c10190c */
[----:B------:R-:W-:-:S04]  /*0410*/  ISETP.NE.U32.AND P0, PT, RZ, UR4, PT ;  /* 0x00000004ff007c0c */ /* 0x000fc8000bf05070 */
[----:B------:R-:W-:Y:S01]  /*0420*/  ISETP.NE.U32.AND.EX P0, PT, RZ, UR5, PT, P0 ;  /* 0x00000005ff007c0c */ /* 0x000fe2000bf05100 */
[----:B---3--:R2:W-:Y:S01]  /*0430*/  @!P1 STG.E [R8.64], R11 ;  /* 0x0000000b08009986 */ /* 0x0085e2000c10190c */
[----:B------:R-:W-:-:S03]  /*0440*/  IADD3 R18, P1, R8, 0x80c, RZ ;  /* 0x0000080c08127810 */ /* 0x000fc60007f3e0ff */
[----:B----4-:R2:W-:Y:S01]  /*0450*/  @!P2 STG.E [R8.64+0x8], R17 ;  /* 0x000008110800a986 */ /* 0x0105e2000c10190c */
[----:B0-----:R-:W-:-:S03]  /*0460*/  IADD3 R6, P2, R6, 0x1018, RZ ;  /* 0x0000101806067810 */ /* 0x001fc60007f5e0ff */
[----:B------:R2:W-:Y:S01]  /*0470*/  @!P3 STG.E [R8.64+0xc], R19 ;  /* 0x00000c130800b986 */ /* 0x0005e2000c10190c */
[----:B------:R-:W-:Y:S01]  /*0480*/  IADD3 R14, P3, R5, 0x200, RZ ;  /* 0x00000200050e7810 */ /* 0x000fe20007f7e0ff */
[----:B-1----:R-:W-:Y:S02]  /*0490*/  IMAD.X R15, RZ, RZ, R9, P1 ;  /* 0x000000ffff0f7224 */ /* 0x002fe400008e0609 */
[----:B------:R-:W-:Y:S02]  /*04a0*/  IMAD.X R7, RZ, RZ, R7, P2 ;  /* 0x000000ffff077224 */ /* 0x000fe400010e0607 */
[----:B------:R-:W-:Y:S01]  /*04b0*/  IMAD.X R16, RZ, RZ, RZ, P3 ;  /* 0x000000ffff107224 */ /* 0x000fe200018e06ff */
[----:B------:R-:W-:Y:S05]  /*04c0*/  @!P0 BRA `(.L_x_0) ;  /* 0x000012d000008947 */ /* 0x000fea0003800000 */
[----:B--2---:R-:W-:Y:S01]  /*04d0*/  IMAD.U32 R11, RZ, RZ, UR4 ;  /* 0x00000004ff0b7e24 */ /* 0x004fe2000f8e00ff */
[----:B------:R-:W-:Y:S01]  /*04e0*/  PLOP3.LUT P0, PT, PT, PT, PT, 0x80, 0x0 ;  /* 0x000000000000781c */ /* 0x000fe20003f0f070 */
[----:B------:R-:W-:Y:S02]  /*04f0*/  IMAD.U32 R10, RZ, RZ, UR5 ;  /* 0x00000005ff0a7e24 */ /* 0x000fe4000f8e00ff */
[----:B------:R-:W-:Y:S01]  /*0500*/  IMAD.MOV.U32 R8, RZ, RZ, R6 ;  /* 0x000000ffff087224 */ /* 0x000fe200078e0006 */
[----:B------:R-:W-:Y:S01]  /*0510*/  ISETP.GT.U32.AND P1, PT, R11, RZ, PT ;  /* 0x000000ff0b00720c */ /* 0x000fe20003f24070 */
[----:B------:R-:W-:-:S02]  /*0520*/  IMAD.MOV.U32 R9, RZ, RZ, R7 ;  /* 0x000000ffff097224 */ /* 0x000fc400078e0007 */
[----:B------:R-:W-:Y:S01]  /*0530*/  IMAD.MOV.U32 R19, RZ, RZ, R15 ;  /* 0x000000ffff137224 */ /* 0x000fe200078e000f */
[----:B------:R-:W-:Y:S01]  /*0540*/  ISETP.GT.U32.AND.EX P1, PT, R10, RZ, PT, P1 ;  /* 0x000000ff0a00720c */ /* 0x000fe20003f24110 */
[----:B------:R-:W-:Y:S02]  /*0550*/  IMAD.MOV.U32 R6, RZ, RZ, R14 ;  /* 0x000000ffff067224 */ /* 0x000fe400078e000e */
[----:B------:R-:W-:-:S10]  /*0560*/  IMAD.MOV.U32 R7, RZ, RZ, R16 ;  /* 0x000000ffff077224 */ /* 0x000fd400078e0010 */
[----:B------:R-:W-:Y:S05]  /*0570*/  @P1 BRA `(.L_x_1) ;  /* 0x000002a000001947 */ /* 0x000fea0003800000 */
[C---:B------:R-:W-:Y:S01]  /*0580*/  IADD3 R14, P3, R6.reuse, 0x1, RZ ;  /* 0x00000001060e7810 */ /* 0x040fe20007f7e0ff */
[----:B------:R-:W-:Y:S01]  /*0590*/  CS2R R22, SRZ ;  /* 0x0000000000167805 */ /* 0x000fe2000001ff00 */
[----:B------:R-:W-:Y:S02]  /*05a0*/  IADD3 R15, P4, R6, 0x2, RZ ;  /* 0x00000002060f7810 */ /* 0x000fe40007f9e0ff */
[----:B------:R-:W-:Y:S01]  /*05b0*/  ISETP.GE.U32.AND P1, PT, R14, UR6, PT ;  /* 0x000000060e007c0c */ /* 0x000fe2000bf26070 */
[--C-:B------:R-:W-:Y:S01]  /*05c0*/  IMAD.X R16, RZ, RZ, R7.reuse, P3 ;  /* 0x000000ffff107224 */ /* 0x100fe200018e0607 */
[C---:B------:R-:W-:Y:S02]  /*05d0*/  IADD3 R14, P5, R6.reuse, 0x3, RZ ;  /* 0x00000003060e7810 */ /* 0x040fe40007fbe0ff */
[----:B------:R-:W-:Y:S02]  /*05e0*/  ISETP.GE.U32.AND P0, PT, R6, UR6, PT ;  /* 0x0000000606007c0c */ /* 0x000fe4000bf06070 */
[----:B------:R-:W-:Y:S01]  /*05f0*/  ISETP.GE.U32.AND P2, PT, R15, UR6, PT ;  /* 0x000000060f007c0c */ /* 0x000fe2000bf46070 */
[--C-:B------:R-:W-:Y:S01]  /*0600*/  IMAD.X R15, RZ, RZ, R7.reuse, P4 ;  /* 0x000000ffff0f7224 */ /* 0x100fe200020e0607 */
[----:B------:R-:W-:Y:S01]  /*0610*/  ISETP.GE.U32.AND P3, PT, R14, UR6, PT ;  /* 0x000000060e007c0c */ /* 0x000fe2000bf66070 */
[----:B------:R-:W-:Y:S01]  /*0620*/  IMAD.X R14, RZ, RZ, R7, P5 ;  /* 0x000000ffff0e7224 */ /* 0x000fe200028e0607 */
[----:B------:R-:W-:-:S02]  /*0630*/  ISETP.GE.AND.EX P0, PT, R7, UR7, PT, P0 ;  /* 0x0000000707007c0c */ /* 0x000fc4000bf06300 */
[----:B------:R-:W-:Y:S02]  /*0640*/  ISETP.GE.AND.EX P1, PT, R16, UR7, PT, P1 ;  /* 0x0000000710007c0c */ /* 0x000fe4000bf26310 */
[----:B------:R-:W-:Y:S02]  /*0650*/  ISETP.GE.AND.EX P2, PT, R15, UR7, PT, P2 ;  /* 0x000000070f007c0c */ /* 0x000fe4000bf46320 */
[----:B------:R-:W-:Y:S02]  /*0660*/  ISETP.GE.AND.EX P3, PT, R14, UR7, PT, P3 ;  /* 0x000000070e007c0c */ /* 0x000fe4000bf66330 */
[C---:B------:R-:W-:Y:S02]  /*0670*/  IADD3 R28, P4, R8.reuse, -0x10, RZ ;  /* 0xfffffff0081c7810 */ /* 0x040fe40007f9e0ff */
[----:B------:R-:W-:Y:S01]  /*0680*/  IADD3 R20, P5, R8, -0x8, RZ ;  /* 0xfffffff808147810 */ /* 0x000fe20007fbe0ff */
[----:B------:R-:W-:Y:S01]  /*0690*/  IMAD.MOV.U32 R25, RZ, RZ, RZ ;  /* 0x000000ffff197224 */ /* 0x000fe200078e00ff */
[C---:B------:R-:W-:Y:S01]  /*06a0*/  IADD3.X R29, R9.reuse, -0x1, RZ, P4, !PT ;  /* 0xffffffff091d7810 */ /* 0x040fe200027fe4ff */
[----:B------:R-:W-:Y:S01]  /*06b0*/  IMAD.MOV.U32 R27, RZ, RZ, RZ ;  /* 0x000000ffff1b7224 */ /* 0x000fe200078e00ff */
[----:B------:R-:W-:Y:S01]  /*06c0*/  IADD3.X R21, R9, -0x1, RZ, P5, !PT ;  /* 0xffffffff09157810 */ /* 0x000fe20002ffe4ff */
[----:B------:R-:W2:Y:S04]  /*06d0*/  @!P0 LDG.E R22, [R8.64+-0x18] ;  /* 0xffffe80c08168981 */ /* 0x000ea8000c1e1900 */
[----:B------:R-:W3:Y:S04]  /*06e0*/  @!P1 LDG.E R23, [R28.64] ;  /* 0x0000000c1c179981 */ /* 0x000ee8000c1e1900 */
[----:B------:R-:W4:Y:S04]  /*06f0*/  @!P2 LDG.E R25, [R20.64] ;  /* 0x0000000c1419a981 */ /* 0x000f28000c1e1900 */
[----:B------:R-:W4:Y:S01]  /*0700*/  @!P3 LDG.E R27, [R8.64] ;  /* 0x0000000c081bb981 */ /* 0x000f22000c1e1900 */
[----:B------:R-:W-:-:S02]  /*0710*/  IADD3 R16, P4, R18, -0x8, RZ ;  /* 0xfffffff812107810 */ /* 0x000fc40007f9e0ff */
[----:B------:R-:W-:Y:S02]  /*0720*/  IADD3 R14, P5, R18, -0x4, RZ ;  /* 0xfffffffc120e7810 */ /* 0x000fe40007fbe0ff */
[C---:B------:R-:W-:Y:S02]  /*0730*/  IADD3.X R17, R19.reuse, -0x1, RZ, P4, !PT ;  /* 0xffffffff13117810 */ /* 0x040fe400027fe4ff */
[----:B------:R-:W-:Y:S02]  /*0740*/  IADD3.X R15, R19, -0x1, RZ, P5, !PT ;  /* 0xffffffff130f7810 */ /* 0x000fe40002ffe4ff */
[----:B------:R-:W-:-:S05]  /*0750*/  IADD3 R6, P4, R6, 0x200, RZ ;  /* 0x0000020006067810 */ /* 0x000fca0007f9e0ff */
[----:B------:R-:W-:Y:S01]  /*0760*/  IMAD.X R7, RZ, RZ, R7, P4 ;  /* 0x000000ffff077224 */ /* 0x000fe200020e0607 */
[----:B--2---:R-:W-:Y:S01]  /*0770*/  @!P0 STG.E [R18.64+-0xc], R22 ;  /* 0xfffff41612008986 */ /* 0x004fe2000c10190c */
[----:B------:R-:W-:-:S03]  /*0780*/  PLOP3.LUT P0, PT, PT, PT, PT, 0x8, 0x0 ;  /* 0x000000000000781c */ /* 0x000fc60003f0e170 */
[----:B---3--:R-:W-:Y:S01]  /*0790*/  @!P1 STG.E [R16.64], R23 ;  /* 0x0000001710009986 */ /* 0x008fe2000c10190c */
[----:B------:R-:W-:-:S03]  /*07a0*/  IADD3 R11, P1, R11, -0x1, RZ ;  /* 0xffffffff0b0b7810 */ /* 0x000fc60007f3e0ff */
[----:B----4-:R-:W-:Y:S01]  /*07b0*/  @!P2 STG.E [R14.64], R25 ;  /* 0x000000190e00a986 */ /* 0x010fe2000c10190c */
[----:B------:R-:W-:-:S03]  /*07c0*/  IADD3.X R10, R10, -0x1, RZ, P1, !PT ;  /* 0xffffffff0a0a7810 */ /* 0x000fc60000ffe4ff */
[----:B------:R0:W-:Y:S01]  /*07d0*/  @!P3 STG.E [R18.64], R27 ;  /* 0x0000001b1200b986 */ /* 0x0001e2000c10190c */
[----:B------:R-:W-:-:S05]  /*07e0*/  IADD3 R8, P3, R8, 0x1000, RZ ;  /* 0x0000100008087810 */ /* 0x000fca0007f7e0ff */
[----:B------:R-:W-:Y:S01]  /*07f0*/  IMAD.X R9, RZ, RZ, R9, P3 ;  /* 0x000000ffff097224 */ /* 0x000fe200018e0609 */
[----:B0-----:R-:W-:-:S05]  /*0800*/  IADD3 R18, P2, R18, 0x800, RZ ;  /* 0x0000080012127810 */ /* 0x001fca0007f5e0ff */
[----:B------:R-:W-:Y:S02]  /*0810*/  IMAD.X R19, RZ, RZ, R19, P2 ;  /* 0x000000ffff137224 */ /* 0x000fe400010e0613 */
.L_x_1:
[----:B------:R-:W-:-:S04]  /*0820*/  ISETP.GT.U32.AND P1, PT, R11, 0x3, PT ;  /* 0x000000030b00780c */ /* 0x000fc80003f24070 */
[----:B------:R-:W-:-:S13]  /*0830*/  ISETP.GT.AND.EX P1, PT, R10, RZ, PT, P1 ;  /* 0x000000ff0a00720c */ /* 0x000fda0003f24310 */
[----:B------:R-:W-:Y:S05]  /*0840*/  @!P1 BRA `(.L_x_2) ;  /* 0x000007c000009947 */ /* 0x000fea0003800000 */
[----:B------:R-:W-:Y:S02]  /*0850*/  PLOP3.LUT P0, PT, PT, PT, PT, 0x8, 0x0 ;  /* 0x000000000000781c */ /* 0x000fe40003f0e170 */
.L_x_3:
[C---:B-1----:R-:W-:Y:S01]  /*0860*/  IADD3 R14, P3, R6.reuse, 0x1, RZ ;  /* 0x00000001060e7810 */ /* 0x042fe20007f7e0ff */
[----:B------:R-:W-:Y:S01]  /*0870*/  IMAD.MOV.U32 R23, RZ, RZ, RZ ;  /* 0x000000ffff177224 */ /* 0x000fe200078e00ff */
[----:B------:R-:W-:Y:S01]  /*0880*/  ISETP.GE.U32.AND P1, PT, R6, UR6, PT ;  /* 0x0000000606007c0c */ /* 0x000fe2000bf26070 */
[----:B------:R-:W-:Y:S01]  /*0890*/  IMAD.MOV.U32 R25, RZ, RZ, RZ ;  /* 0x000000ffff197224 */ /* 0x000fe200078e00ff */
[----:B------:R-:W-:Y:S01]  /*08a0*/  ISETP.GE.U32.AND P2, PT, R14, UR6, PT ;  /* 0x000000060e007c0c */ /* 0x000fe2000bf46070 */
[----:B------:R-:W-:Y:S01]  /*08b0*/  IMAD.X R14, RZ, RZ, R7, P3 ;  /* 0x000000ffff0e7224 */ /* 0x000fe200018e0607 */
[----:B------:R-:W-:Y:S02]  /*08c0*/  ISETP.GE.AND.EX P1, PT, R7, UR7, PT, P1 ;  /* 0x0000000707007c0c */ /* 0x000fe4000bf26310 */
[----:B------:R-:W-:Y:S02]  /*08d0*/  IADD3 R15, P3, R6, 0x2, RZ ;  /* 0x00000002060f7810 */ /* 0x000fe40007f7e0ff */
[----:B------:R-:W-:-:S02]  /*08e0*/  ISETP.GE.AND.EX P2, PT, R14, UR7, PT, P2 ;  /* 0x000000070e007c0c */ /* 0x000fc4000bf46320 */
[----:B------:R-:W-:Y:S02]  /*08f0*/  IADD3 R14, P4, R6, 0x3, RZ ;  /* 0x00000003060e7810 */ /* 0x000fe40007f9e0ff */
[----:B------:R-:W-:-:S05]  /*0900*/  ISETP.GE.U32.AND P5, PT, R15, UR6, PT ;  /* 0x000000060f007c0c */ /* 0x000fca000bfa6070 */
[----:B------:R-:W2:Y:S01]  /*0910*/  @!P1 LDG.E R23, [R8.64+-0x18] ;  /* 0xffffe80c08179981 */ /* 0x000ea2000c1e1900 */
[----:B------:R-:W-:-:S03]  /*0920*/  ISETP.GE.U32.AND P6, PT, R14, UR6, PT ;  /* 0x000000060e007c0c */ /* 0x000fc6000bfc6070 */
[----:B------:R-:W3:Y:S01]  /*0930*/  @!P2 LDG.E R25, [R8.64+-0x10] ;  /* 0xfffff00c0819a981 */ /* 0x000ee2000c1e1900 */
[--C-:B------:R-:W-:Y:S02]  /*0940*/  IMAD.X R15, RZ, RZ, R7.reuse, P3 ;  /* 0x000000ffff0f7224 */ /* 0x100fe400018e0607 */
[----:B------:R-:W-:-:S03]  /*0950*/  IMAD.X R14, RZ, RZ, R7, P4 ;  /* 0x000000ffff0e7224 */ /* 0x000fc600020e0607 */
[----:B------:R-:W-:Y:S02]  /*0960*/  ISETP.GE.AND.EX P5, PT, R15, UR7, PT, P5 ;  /* 0x000000070f007c0c */ /* 0x000fe4000bfa6350 */
[----:B------:R-:W-:Y:S01]  /*0970*/  ISETP.GE.AND.EX P6, PT, R14, UR7, PT, P6 ;  /* 0x000000070e007c0c */ /* 0x000fe2000bfc6360 */
[----:B------:R-:W-:Y:S02]  /*0980*/  IMAD.MOV.U32 R21, RZ, RZ, RZ ;  /* 0x000000ffff157224 */ /* 0x000fe400078e00ff */
[----:B------:R-:W-:-:S08]  /*0990*/  IMAD.MOV.U32 R17, RZ, RZ, RZ ;  /* 0x000000ffff117224 */ /* 0x000fd000078e00ff */
[----:B------:R-:W4:Y:S04]  /*09a0*/  @!P5 LDG.E R21, [R8.64+-0x8] ;  /* 0xfffff80c0815d981 */ /* 0x000f28000c1e1900 */
[----:B------:R-:W4:Y:S01]  /*09b0*/  @!P6 LDG.E R17, [R8.64] ;  /* 0x0000000c0811e981 */ /* 0x000f22000c1e1900 */
[C---:B------:R-:W-:Y:S01]  /*09c0*/  IADD3 R20, P3, R6.reuse, 0x200, RZ ;  /* 0x0000020006147810 */ /* 0x040fe20007f7e0ff */
[----:B------:R-:W-:Y:S02]  /*09d0*/  IMAD.MOV.U32 R14, RZ, RZ, R18 ;  /* 0x000000ffff0e7224 */ /* 0x000fe400078e0012 */
[----:B------:R-:W-:Y:S01]  /*09e0*/  IMAD.MOV.U32 R15, RZ, RZ, R19 ;  /* 0x000000ffff0f7224 */ /* 0x000fe200078e0013 */
[C---:B------:R-:W-:Y:S01]  /*09f0*/  IADD3 R16, P4, R6.reuse, 0x201, RZ ;  /* 0x0000020106107810 */ /* 0x040fe20007f9e0ff */
[--C-:B------:R-:W-:Y:S01]  /*0a00*/  IMAD.X R19, RZ, RZ, R7.reuse, P3 ;  /* 0x000000ffff137224 */ /* 0x100fe200018e0607 */
[----:B------:R-:W-:Y:S01]  /*0a10*/  IADD3 R18, P3, R6, 0x202, RZ ;  /* 0x0000020206127810 */ /* 0x000fe20007f7e0ff */
[----:B------:R-:W-:Y:S01]  /*0a20*/  IMAD.MOV.U32 R27, RZ, RZ, RZ ;  /* 0x000000ffff1b7224 */ /* 0x000fe200078e00ff */
[----:B--2---:R0:W-:Y:S01]  /*0a30*/  @!P1 STG.E [R14.64+-0xc], R23 ;  /* 0xfffff4170e009986 */ /* 0x0041e2000c10190c */
[----:B------:R-:W-:Y:S01]  /*0a40*/  ISETP.GE.U32.AND P1, PT, R20, UR6, PT ;  /* 0x0000000614007c0c */ /* 0x000fe2000bf26070 */
[----:B------:R-:W-:-:S02]  /*0a50*/  IMAD.X R20, RZ, RZ, R7, P4 ;  /* 0x000000ffff147224 */ /* 0x000fc400020e0607 */
[----:B---3--:R1:W-:Y:S01]  /*0a60*/  @!P2 STG.E [R14.64+-0x8], R25 ;  /* 0xfffff8190e00a986 */ /* 0x0083e2000c10190c */
[----:B------:R-:W-:Y:S02]  /*0a70*/  ISETP.GE.U32.AND P2, PT, R16, UR6, PT ;  /* 0x0000000610007c0c */ /* 0x000fe4000bf46070 */
[----:B------:R-:W-:Y:S02]  /*0a80*/  IADD3 R16, P4, R6, 0x203, RZ ;  /* 0x0000020306107810 */ /* 0x000fe40007f9e0ff */
[----:B------:R-:W-:Y:S01]  /*0a90*/  ISETP.GE.AND.EX P1, PT, R19, UR7, PT, P1 ;  /* 0x0000000713007c0c */ /* 0x000fe2000bf26310 */
[--C-:B------:R-:W-:Y:S01]  /*0aa0*/  IMAD.X R19, RZ, RZ, R7.reuse, P3 ;  /* 0x000000ffff137224 */ /* 0x100fe200018e0607 */
[----:B------:R-:W-:Y:S01]  /*0ab0*/  ISETP.GE.U32.AND P3, PT, R18, UR6, PT ;  /* 0x0000000612007c0c */ /* 0x000fe2000bf66070 */
[----:B------:R-:W-:Y:S01]  /*0ac0*/  IMAD.X R18, RZ, RZ, R7, P4 ;  /* 0x000000ffff127224 */ /* 0x000fe200020e0607 */
[----:B------:R-:W-:Y:S02]  /*0ad0*/  ISETP.GE.U32.AND P4, PT, R16, UR6, PT ;  /* 0x0000000610007c0c */ /* 0x000fe4000bf86070 */
[----:B------:R-:W-:-:S02]  /*0ae0*/  ISETP.GE.AND.EX P2, PT, R20, UR7, PT, P2 ;  /* 0x0000000714007c0c */ /* 0x000fc4000bf46320 */
[----:B------:R-:W-:Y:S02]  /*0af0*/  ISETP.GE.AND.EX P3, PT, R19, UR7, PT, P3 ;  /* 0x0000000713007c0c */ /* 0x000fe4000bf66330 */
[----:B------:R-:W-:Y:S01]  /*0b00*/  ISETP.GE.AND.EX P4, PT, R18, UR7, PT, P4 ;  /* 0x0000000712007c0c */ /* 0x000fe2000bf86340 */
[----:B------:R-:W-:Y:S02]  /*0b10*/  IMAD.MOV.U32 R19, RZ, RZ, RZ ;  /* 0x000000ffff137224 */ /* 0x000fe400078e00ff */
[----:B0-----:R-:W-:Y:S02]  /*0b20*/  IMAD.MOV.U32 R23, RZ, RZ, RZ ;  /* 0x000000ffff177224 */ /* 0x001fe400078e00ff */
[----:B-1----:R-:W-:Y:S01]  /*0b30*/  IMAD.MOV.U32 R25, RZ, RZ, RZ ;  /* 0x000000ffff197224 */ /* 0x002fe200078e00ff */
[----:B----4-:R-:W-:Y:S04]  /*0b40*/  @!P5 STG.E [R14.64+-0x4], R21 ;  /* 0xfffffc150e00d986 */ /* 0x010fe8000c10190c */
[----:B------:R0:W-:Y:S04]  /*0b50*/  @!P6 STG.E [R14.64], R17 ;  /* 0x000000110e00e986 */ /* 0x0001e8000c10190c */
[----:B------:R-:W2:Y:S04]  /*0b60*/  @!P1 LDG.E R19, [R8.64+0xfe8] ;  /* 0x000fe80c08139981 */ /* 0x000ea8000c1e1900 */
[----:B------:R-:W3:Y:S04]  /*0b70*/  @!P2 LDG.E R23, [R8.64+0xff0] ;  /* 0x000ff00c0817a981 */ /* 0x000ee8000c1e1900 */
[----:B------:R-:W4:Y:S04]  /*0b80*/  @!P3 LDG.E R25, [R8.64+0xff8] ;  /* 0x000ff80c0819b981 */ /* 0x000f28000c1e1900 */
[----:B------:R-:W4:Y:S01]  /*0b90*/  @!P4 LDG.E R27, [R8.64+0x1000] ;  /* 0x0010000c081bc981 */ /* 0x000f22000c1e1900 */
[----:B------:R-:W-:-:S02]  /*0ba0*/  IADD3 R16, P6, R6, 0x401, RZ ;  /* 0x0000040106107810 */ /* 0x000fc40007fde0ff */
[----:B------:R-:W-:-:S03]  /*0bb0*/  IADD3 R18, P5, R6, 0x400, RZ ;  /* 0x0000040006127810 */ /* 0x000fc60007fbe0ff */
[--C-:B0-----:R-:W-:Y:S01]  /*0bc0*/  IMAD.X R17, RZ, RZ, R7.reuse, P6 ;  /* 0x000000ffff117224 */ /* 0x101fe200030e0607 */
[----:B------:R-:W-:Y:S01]  /*0bd0*/  ISETP.GE.U32.AND P6, PT, R16, UR6, PT ;  /* 0x0000000610007c0c */ /* 0x000fe2000bfc6070 */
[----:B------:R-:W-:Y:S01]  /*0be0*/  IMAD.X R20, RZ, RZ, R7, P5 ;  /* 0x000000ffff147224 */ /* 0x000fe200028e0607 */
[----:B------:R-:W-:Y:S02]  /*0bf0*/  ISETP.GE.U32.AND P5, PT, R18, UR6, PT ;  /* 0x0000000612007c0c */ /* 0x000fe4000bfa6070 */
[----:B------:R-:W-:Y:S02]  /*0c00*/  ISETP.GE.AND.EX P6, PT, R17, UR7, PT, P6 ;  /* 0x0000000711007c0c */ /* 0x000fe4000bfc6360 */
[----:B------:R-:W-:Y:S01]  /*0c10*/  ISETP.GE.AND.EX P5, PT, R20, UR7, PT, P5 ;  /* 0x0000000714007c0c */ /* 0x000fe2000bfa6350 */
[----:B------:R-:W-:Y:S02]  /*0c20*/  IMAD.MOV.U32 R29, RZ, RZ, RZ ;  /* 0x000000ffff1d7224 */ /* 0x000fe400078e00ff */
[----:B------:R-:W-:Y:S01]  /*0c30*/  IMAD.MOV.U32 R21, RZ, RZ, RZ ;  /* 0x000000ffff157224 */ /* 0x000fe200078e00ff */
[----:B--2---:R0:W-:Y:S01]  /*0c40*/  @!P1 STG.E [R14.64+0x7f4], R19 ;  /* 0x0007f4130e009986 */ /* 0x0041e2000c10190c */
[----:B------:R-:W-:-:S03]  /*0c50*/  IADD3 R16, P1, R6, 0x402, RZ ;  /* 0x0000040206107810 */ /* 0x000fc60007f3e0ff */
[----:B---3--:R1:W-:Y:S04]  /*0c60*/  @!P2 STG.E [R14.64+0x7f8], R23 ;  /* 0x0007f8170e00a986 */ /* 0x0083e8000c10190c */
[----:B----4-:R-:W-:Y:S04]  /*0c70*/  @!P3 STG.E [R14.64+0x7fc], R25 ;  /* 0x0007fc190e00b986 */ /* 0x010fe8000c10190c */
[----:B------:R2:W-:Y:S01]  /*0c80*/  @!P4 STG.E [R14.64+0x800], R27 ;  /* 0x0008001b0e00c986 */ /* 0x0005e2000c10190c */
[----:B------:R-:W-:-:S03]  /*0c90*/  ISETP.GE.U32.AND P2, PT, R16, UR6, PT ;  /* 0x0000000610007c0c */ /* 0x000fc6000bf46070 */
[----:B------:R-:W3:Y:S01]  /*0ca0*/  @!P6 LDG.E R29, [R8.64+0x1ff0] ;  /* 0x001ff00c081de981 */ /* 0x000ee2000c1e1900 */
[----:B------:R-:W-:-:S03]  /*0cb0*/  IADD3 R16, P3, R6, 0x403, RZ ;  /* 0x0000040306107810 */ /* 0x000fc60007f7e0ff */
[----:B------:R-:W4:Y:S01]  /*0cc0*/  @!P5 LDG.E R21, [R8.64+0x1fe8] ;  /* 0x001fe80c0815d981 */ /* 0x000f22000c1e1900 */
[----:B------:R-:W-:Y:S01]  /*0cd0*/  ISETP.GE.U32.AND P4, PT, R16, UR6, PT ;  /* 0x0000000610007c0c */ /* 0x000fe2000bf86070 */
[--C-:B------:R-:W-:Y:S02]  /*0ce0*/  IMAD.X R17, RZ, RZ, R7.reuse, P1 ;  /* 0x000000ffff117224 */ /* 0x100fe400008e0607 */
[----:B------:R-:W-:-:S03]  /*0cf0*/  IMAD.X R16, RZ, RZ, R7, P3 ;  /* 0x000000ffff107224 */ /* 0x000fc600018e0607 */
[----:B------:R-:W-:Y:S02]  /*0d00*/  ISETP.GE.AND.EX P1, PT, R17, UR7, PT, P2 ;  /* 0x0000000711007c0c */ /* 0x000fe4000bf26320 */
[----:B------:R-:W-:Y:S01]  /*0d10*/  ISETP.GE.AND.EX P3, PT, R16, UR7, PT, P4 ;  /* 0x0000000710007c0c */ /* 0x000fe2000bf66340 */
[----:B0-----:R-:W-:Y:S02]  /*0d20*/  IMAD.MOV.U32 R19, RZ, RZ, RZ ;  /* 0x000000ffff137224 */ /* 0x001fe400078e00ff */
[----:B------:R-:W-:-:S08]  /*0d30*/  IMAD.MOV.U32 R17, RZ, RZ, RZ ;  /* 0x000000ffff117224 */ /* 0x000fd000078e00ff */
[----:B------:R-:W4:Y:S04]  /*0d40*/  @!P1 LDG.E R19, [R8.64+0x1ff8] ;  /* 0x001ff80c08139981 */ /* 0x000f28000c1e1900 */
[----:B------:R-:W4:Y:S01]  /*0d50*/  @!P3 LDG.E R17, [R8.64+0x2000] ;  /* 0x0020000c0811b981 */ /* 0x000f22000c1e1900 */
[----:B------:R-:W-:-:S04]  /*0d60*/  IADD3 R16, P4, R6, 0x600, RZ ;  /* 0x0000060006107810 */ /* 0x000fc80007f9e0ff */
[----:B------:R-:W-:Y:S01]  /*0d70*/  ISETP.GE.U32.AND P2, PT, R16, UR6, PT ;  /* 0x0000000610007c0c */ /* 0x000fe2000bf46070 */
[----:B-1----:R-:W-:Y:S01]  /*0d80*/  IMAD.X R23, RZ, RZ, R7, P4 ;  /* 0x000000ffff177224 */ /* 0x002fe200020e0607 */
[----:B------:R-:W-:-:S04]  /*0d90*/  IADD3 R16, P4, R6, 0x603, RZ ;  /* 0x0000060306107810 */ /* 0x000fc80007f9e0ff */
[----:B------:R-:W-:Y:S01]  /*0da0*/  ISETP.GE.AND.EX P2, PT, R23, UR7, PT, P2 ;  /* 0x0000000717007c0c */ /* 0x000fe2000bf46320 */
[----:B--2---:R-:W-:Y:S02]  /*0db0*/  IMAD.MOV.U32 R27, RZ, RZ, RZ ;  /* 0x000000ffff1b7224 */ /* 0x004fe400078e00ff */
[----:B------:R-:W-:Y:S02]  /*0dc0*/  IMAD.MOV.U32 R23, RZ, RZ, RZ ;  /* 0x000000ffff177224 */ /* 0x000fe400078e00ff */
[----:B------:R-:W-:Y:S01]  /*0dd0*/  IMAD.MOV.U32 R25, RZ, RZ, RZ ;  /* 0x000000ffff197224 */ /* 0x000fe200078e00ff */
[----:B---3--:R-:W-:Y:S01]  /*0de0*/  @!P6 STG.E [R14.64+0xff8], R29 ;  /* 0x000ff81d0e00e986 */ /* 0x008fe2000c10190c */
[----:B------:R-:W-:-:S03]  /*0df0*/  IADD3 R20, P6, R6, 0x601, RZ ;  /* 0x0000060106147810 */ /* 0x000fc60007fde0ff */
[----:B----4-:R0:W-:Y:S01]  /*0e00*/  @!P5 STG.E [R14.64+0xff4], R21 ;  /* 0x000ff4150e00d986 */ /* 0x0101e2000c10190c */
[----:B------:R-:W-:Y:S01]  /*0e10*/  IADD3 R18, P5, R6, 0x602, RZ ;  /* 0x0000060206127810 */ /* 0x000fe20007fbe0ff */
[----:B------:R-:W-:Y:S01]  /*0e20*/  IMAD.X R22, RZ, RZ, R7, P6 ;  /* 0x000000ffff167224 */ /* 0x000fe200030e0607 */
[----:B------:R-:W-:-:S03]  /*0e30*/  ISETP.GE.U32.AND P6, PT, R20, UR6, PT ;  /* 0x0000000614007c0c */ /* 0x000fc6000bfc6070 */
[--C-:B------:R-:W-:Y:S01]  /*0e40*/  IMAD.X R20, RZ, RZ, R7.reuse, P5 ;  /* 0x000000ffff147224 */ /* 0x100fe200028e0607 */
[----:B------:R-:W-:Y:S01]  /*0e50*/  ISETP.GE.U32.AND P5, PT, R18, UR6, PT ;  /* 0x0000000612007c0c */ /* 0x000fe2000bfa6070 */
[----:B------:R-:W-:Y:S01]  /*0e60*/  IMAD.X R18, RZ, RZ, R7, P4 ;  /* 0x000000ffff127224 */ /* 0x000fe200020e0607 */
[----:B------:R-:W-:-:S04]  /*0e70*/  ISETP.GE.U32.AND P4, PT, R16, UR6, PT ;  /* 0x0000000610007c0c */ /* 0x000fc8000bf86070 */
[----:B------:R-:W-:Y:S02]  /*0e80*/  ISETP.GE.AND.EX P4, PT, R18, UR7, PT, P4 ;  /* 0x0000000712007c0c */ /* 0x000fe4000bf86340 */
[----:B------:R-:W-:Y:S02]  /*0e90*/  ISETP.GE.AND.EX P6, PT, R22, UR7, PT, P6 ;  /* 0x0000000716007c0c */ /* 0x000fe4000bfc6360 */
[----:B------:R-:W-:Y:S01]  /*0ea0*/  ISETP.GE.AND.EX P5, PT, R20, UR7, PT, P5 ;  /* 0x0000000714007c0c */ /* 0x000fe2000bfa6350 */
[----:B0-----:R-:W-:Y:S01]  /*0eb0*/  IMAD.MOV.U32 R21, RZ, RZ, RZ ;  /* 0x000000ffff157224 */ /* 0x001fe200078e00ff */
[----:B------:R0:W-:Y:S04]  /*0ec0*/  @!P1 STG.E [R14.64+0xffc], R19 ;  /* 0x000ffc130e009986 */ /* 0x0001e8000c10190c */
[----:B------:R1:W-:Y:S04]  /*0ed0*/  @!P3 STG.E [R14.64+0x1000], R17 ;  /* 0x001000110e00b986 */ /* 0x0003e8000c10190c */
[----:B------:R2:W3:Y:S04]  /*0ee0*/  @!P2 LDG.E R21, [R8.64+0x2fe8] ;  /* 0x002fe80c0815a981 */ /* 0x0004e8000c1e1900 */
[----:B------:R2:W4:Y:S04]  /*0ef0*/  @!P4 LDG.E R27, [R8.64+0x3000] ;  /* 0x0030000c081bc981 */ /* 0x000528000c1e1900 */
[----:B------:R2:W4:Y:S04]  /*0f00*/  @!P6 LDG.E R23, [R8.64+0x2ff0] ;  /* 0x002ff00c0817e981 */ /* 0x000528000c1e1900 */
[----:B------:R2:W4:Y:S01]  /*0f10*/  @!P5 LDG.E R25, [R8.64+0x2ff8] ;  /* 0x002ff80c0819d981 */ /* 0x000522000c1e1900 */
[----:B------:R-:W-:-:S04]  /*0f20*/  IADD3 R11, P1, R11, -0x4, RZ ;  /* 0xfffffffc0b0b7810 */ /* 0x000fc80007f3e0ff */
[----:B------:R-:W-:Y:S02]  /*0f30*/  IADD3.X R10, R10, -0x1, RZ, P1, !PT ;  /* 0xffffffff0a0a7810 */ /* 0x000fe40000ffe4ff */
[----:B------:R-:W-:-:S04]  /*0f40*/  ISETP.GT.U32.AND P1, PT, R11, 0x3, PT ;  /* 0x000000030b00780c */ /* 0x000fc80003f24070 */
[----:B------:R-:W-:Y:S02]  /*0f50*/  ISETP.GT.AND.EX P1, PT, R10, RZ, PT, P1 ;  /* 0x000000ff0a00720c */ /* 0x000fe40003f24310 */
[----:B--2---:R-:W-:-:S05]  /*0f60*/  IADD3 R8, P3, R8, 0x4000, RZ ;  /* 0x0000400008087810 */ /* 0x004fca0007f7e0ff */
[----:B------:R-:W-:Y:S01]  /*0f70*/  IMAD.X R9, RZ, RZ, R9, P3 ;  /* 0x000000ffff097224 */ /* 0x000fe200018e0609 */
[----:B---3--:R1:W-:Y:S01]  /*0f80*/  @!P2 STG.E [R14.64+0x17f4], R21 ;  /* 0x0017f4150e00a986 */ /* 0x0083e2000c10190c */
[----:B------:R-:W-:-:S03]  /*0f90*/  IADD3 R18, P2, R14, 0x2000, RZ ;  /* 0x000020000e127810 */ /* 0x000fc60007f5e0ff */
[----:B----4-:R1:W-:Y:S01]  /*0fa0*/  @!P4 STG.E [R14.64+0x1800], R27 ;  /* 0x0018001b0e00c986 */ /* 0x0103e2000c10190c */
[----:B------:R-:W-:-:S03]  /*0fb0*/  IADD3 R6, P4, R6, 0x800, RZ ;  /* 0x0000080006067810 */ /* 0x000fc60007f9e0ff */
[----:B------:R1:W-:Y:S01]  /*0fc0*/  @!P6 STG.E [R14.64+0x17f8], R23 ;  /* 0x0017f8170e00e986 */ /* 0x0003e2000c10190c */
[----:B0-----:R-:W-:-:S03]  /*0fd0*/  IMAD.X R19, RZ, RZ, R15, P2 ;  /* 0x000000ffff137224 */ /* 0x001fc600010e060f */
[----:B------:R1:W-:Y:S01]  /*0fe0*/  @!P5 STG.E [R14.64+0x17fc], R25 ;  /* 0x0017fc190e00d986 */ /* 0x0003e2000c10190c */
[----:B------:R-:W-:Y:S01]  /*0ff0*/  IMAD.X R7, RZ, RZ, R7, P4 ;  /* 0x000000ffff077224 */ /* 0x000fe200020e0607 */
[----:B------:R-:W-:Y:S05]  /*1000*/  @P1 BRA `(.L_x_3) ;  /* 0xfffff85000001947 */ /* 0x000fea000383ffff */
.L_x_2:
[----:B------:R-:W-:-:S04]  /*1010*/  ISETP.GT.U32.AND P1, PT, R11, 0x1, PT ;  /* 0x000000010b00780c */ /* 0x000fc80003f24070 */
[----:B------:R-:W-:-:S13]  /*1020*/  ISETP.GT.AND.EX P1, PT, R10, RZ, PT, P1 ;  /* 0x000000ff0a00720c */ /* 0x000fda0003f24310 */
[----:B------:R-:W-:Y:S05]  /*1030*/  @!P1 BRA `(.L_x_4) ;  /* 0x000004c000009947 */ /* 0x000fea0003800000 */
[C---:B-1----:R-:W-:Y:S01]  /*1040*/  IADD3 R14, P0, R6.reuse, 0x1, RZ ;  /* 0x00000001060e7810 */ /* 0x042fe20007f1e0ff */
[----:B------:R-:W-:Y:S01]  /*1050*/  IMAD.MOV.U32 R23, RZ, RZ, RZ ;  /* 0x000000ffff177224 */ /* 0x000fe200078e00ff */
[----:B------:R-:W-:Y:S01]  /*1060*/  ISETP.GE.U32.AND P1, PT, R6, UR6, PT ;  /* 0x0000000606007c0c */ /* 0x000fe2000bf26070 */
[----:B------:R-:W-:Y:S01]  /*1070*/  CS2R R20, SRZ ;  /* 0x0000000000147805 */ /* 0x000fe2000001ff00 */
[----:B------:R-:W-:Y:S01]  /*1080*/  ISETP.GE.U32.AND P4, PT, R14, UR6, PT ;  /* 0x000000060e007c0c */ /* 0x000fe2000bf86070 */
[----:B------:R-:W-:Y:S01]  /*1090*/  IMAD.X R14, RZ, RZ, R7, P0 ;  /* 0x000000ffff0e7224 */ /* 0x000fe200000e0607 */
[----:B------:R-:W-:Y:S02]  /*10a0*/  ISETP.GE.AND.EX P1, PT, R7, UR7, PT, P1 ;  /* 0x0000000707007c0c */ /* 0x000fe4000bf26310 */
[----:B------:R-:W-:Y:S02]  /*10b0*/  IADD3 R15, P2, R6, 0x2, RZ ;  /* 0x00000002060f7810 */ /* 0x000fe40007f5e0ff */
[----:B------:R-:W-:-:S02]  /*10c0*/  ISETP.GE.AND.EX P4, PT, R14, UR7, PT, P4 ;  /* 0x000000070e007c0c */ /* 0x000fc4000bf86340 */
[----:B------:R-:W-:Y:S02]  /*10d0*/  IADD3 R14, P3, R8, -0x10, RZ ;  /* 0xfffffff0080e7810 */ /* 0x000fe40007f7e0ff */
[----:B------:R-:W-:Y:S02]  /*10e0*/  IADD3 R16, P5, R6, 0x3, RZ ;  /* 0x0000000306107810 */ /* 0x000fe40007fbe0ff */
[----:B------:R-:W-:Y:S02]  /*10f0*/  ISETP.GE.U32.AND P0, PT, R15, UR6, PT ;  /* 0x000000060f007c0c */ /* 0x000fe4000bf06070 */
[----:B------:R-:W-:Y:S01]  /*1100*/  IADD3.X R15, R9, -0x1, RZ, P3, !PT ;  /* 0xffffffff090f7810 */ /* 0x000fe20001ffe4ff */
[----:B------:R-:W2:Y:S01]  /*1110*/  @!P1 LDG.E R23, [R8.64+-0x18] ;  /* 0xffffe80c08179981 */ /* 0x000ea2000c1e1900 */
[----:B------:R-:W-:Y:S01]  /*1120*/  ISETP.GE.U32.AND P3, PT, R16, UR6, PT ;  /* 0x0000000610007c0c */ /* 0x000fe2000bf66070 */
[--C-:B------:R-:W-:Y:S02]  /*1130*/  IMAD.X R16, RZ, RZ, R7.reuse, P2 ;  /* 0x000000ffff107224 */ /* 0x100fe400010e0607 */
[----:B------:R0:W3:Y:S01]  /*1140*/  @!P4 LDG.E R21, [R14.64] ;  /* 0x0000000c0e15c981 */ /* 0x0000e2000c1e1900 */
[----:B------:R-:W-:-:S02]  /*1150*/  IMAD.X R17, RZ, RZ, R7, P5 ;  /* 0x000000ffff117224 */ /* 0x000fc400028e0607 */
[----:B------:R-:W-:Y:S01]  /*1160*/  ISETP.GE.AND.EX P0, PT, R16, UR7, PT, P0 ;  /* 0x0000000710007c0c */ /* 0x000fe2000bf06300 */
[----:B------:R-:W-:Y:S01]  /*1170*/  IMAD.MOV.U32 R25, RZ, RZ, RZ ;  /* 0x000000ffff197224 */ /* 0x000fe200078e00ff */
[----:B------:R-:W-:Y:S02]  /*1180*/  IADD3 R16, P2, R8, -0x8, RZ ;  /* 0xfffffff808107810 */ /* 0x000fe40007f5e0ff */
[----:B------:R-:W-:Y:S02]  /*1190*/  ISETP.GE.AND.EX P3, PT, R17, UR7, PT, P3 ;  /* 0x0000000711007c0c */ /* 0x000fe4000bf66330 */
[----:B------:R-:W-:-:S07]  /*11a0*/  IADD3.X R17, R9, -0x1, RZ, P2, !PT ;  /* 0xffffffff09117810 */ /* 0x000fce00017fe4ff */
[----:B------:R1:W4:Y:S04]  /*11b0*/  @!P0 LDG.E R25, [R16.64] ;  /* 0x0000000c10198981 */ /* 0x000328000c1e1900 */
[----:B------:R-:W4:Y:S01]  /*11c0*/  @!P3 LDG.E R20, [R8.64] ;  /* 0x0000000c0814b981 */ /* 0x000f22000c1e1900 */
[----:B0-----:R-:W-:Y:S01]  /*11d0*/  IADD3 R14, P2, R18, -0x8, RZ ;  /* 0xfffffff8120e7810 */ /* 0x001fe20007f5e0ff */
[----:B------:R-:W-:Y:S01]  /*11e0*/  IMAD.MOV.U32 R29, RZ, RZ, RZ ;  /* 0x000000ffff1d7224 */ /* 0x000fe200078e00ff */
[C---:B------:R-:W-:Y:S02]  /*11f0*/  IADD3 R22, P6, R6.reuse, 0x203, RZ ;  /* 0x0000020306167810 */ /* 0x040fe40007fde0ff */
[----:B------:R-:W-:Y:S02]  /*1200*/  IADD3.X R15, R19, -0x1, RZ, P2, !PT ;  /* 0xffffffff130f7810 */ /* 0x000fe400017fe4ff */
[----:B------:R-:W-:Y:S01]  /*1210*/  IADD3 R24, P5, R6, 0x201, RZ ;  /* 0x0000020106187810 */ /* 0x000fe20007fbe0ff */
[----:B-1----:R-:W-:-:S03]  /*1220*/  IMAD.X R16, RZ, RZ, R7, P6 ;  /* 0x000000ffff107224 */ /* 0x002fc600030e0607 */
[----:B------:R-:W-:Y:S01]  /*1230*/  ISETP.GE.U32.AND P2, PT, R24, UR6, PT ;  /* 0x0000000618007c0c */ /* 0x000fe2000bf46070 */
[----:B------:R-:W-:-:S05]  /*1240*/  IMAD.X R27, RZ, RZ, R7, P5 ;  /* 0x000000ffff1b7224 */ /* 0x000fca00028e0607 */
[----:B------:R-:W-:Y:S01]  /*1250*/  ISETP.GE.AND.EX P2, PT, R27, UR7, PT, P2 ;  /* 0x000000071b007c0c */ /* 0x000fe2000bf46320 */
[----:B------:R-:W-:Y:S01]  /*1260*/  IMAD.MOV.U32 R27, RZ, RZ, RZ ;  /* 0x000000ffff1b7224 */ /* 0x000fe200078e00ff */
[----:B--2---:R0:W-:Y:S01]  /*1270*/  @!P1 STG.E [R18.64+-0xc], R23 ;  /* 0xfffff41712009986 */ /* 0x0041e2000c10190c */
[----:B------:R-:W-:Y:S02]  /*1280*/  ISETP.GE.U32.AND P1, PT, R22, UR6, PT ;  /* 0x0000000616007c0c */ /* 0x000fe4000bf26070 */
[C---:B------:R-:W-:Y:S01]  /*1290*/  IADD3 R22, P6, R6.reuse, 0x200, RZ ;  /* 0x0000020006167810 */ /* 0x040fe20007fde0ff */
[----:B---3--:R1:W-:Y:S01]  /*12a0*/  @!P4 STG.E [R14.64], R21 ;  /* 0x000000150e00c986 */ /* 0x0083e2000c10190c */
[----:B------:R-:W-:Y:S02]  /*12b0*/  IADD3 R17, P4, R6, 0x202, RZ ;  /* 0x0000020206117810 */ /* 0x000fe40007f9e0ff */
[----:B------:R-:W-:Y:S01]  /*12c0*/  IADD3 R6, P5, R18, -0x4, RZ ;  /* 0xfffffffc12067810 */ /* 0x000fe20007fbe0ff */
[--C-:B------:R-:W-:Y:S01]  /*12d0*/  IMAD.X R24, RZ, RZ, R7.reuse, P6 ;  /* 0x000000ffff187224 */ /* 0x100fe200030e0607 */
[----:B------:R-:W-:Y:S01]  /*12e0*/  ISETP.GE.AND.EX P1, PT, R16, UR7, PT, P1 ;  /* 0x0000000710007c0c */ /* 0x000fe2000bf26310 */
[----:B------:R-:W-:Y:S01]  /*12f0*/  IMAD.X R26, RZ, RZ, R7, P4 ;  /* 0x000000ffff1a7224 */ /* 0x000fe200020e0607 */
[----:B------:R-:W-:Y:S01]  /*1300*/  IADD3.X R7, R19, -0x1, RZ, P5, !PT ;  /* 0xffffffff13077810 */ /* 0x000fe20002ffe4ff */
[----:B0-----:R-:W-:Y:S01]  /*1310*/  IMAD.MOV.U32 R23, RZ, RZ, RZ ;  /* 0x000000ffff177224 */ /* 0x001fe200078e00ff */
[----:B------:R-:W-:-:S02]  /*1320*/  ISETP.GE.U32.AND P5, PT, R17, UR6, PT ;  /* 0x0000000611007c0c */ /* 0x000fc4000bfa6070 */
[----:B------:R-:W-:Y:S01]  /*1330*/  ISETP.GE.U32.AND P4, PT, R22, UR6, PT ;  /* 0x0000000616007c0c */ /* 0x000fe2000bf86070 */
[----:B-1----:R-:W-:Y:S01]  /*1340*/  IMAD.MOV.U32 R21, RZ, RZ, RZ ;  /* 0x000000ffff157224 */ /* 0x002fe200078e00ff */
[----:B------:R-:W-:Y:S02]  /*1350*/  ISETP.GE.AND.EX P5, PT, R26, UR7, PT, P5 ;  /* 0x000000071a007c0c */ /* 0x000fe4000bfa6350 */
[----:B------:R-:W-:Y:S01]  /*1360*/  ISETP.GE.AND.EX P4, PT, R24, UR7, PT, P4 ;  /* 0x0000000718007c0c */ /* 0x000fe2000bf86340 */
[----:B----4-:R0:W-:Y:S01]  /*1370*/  @!P0 STG.E [R6.64], R25 ;  /* 0x0000001906008986 */ /* 0x0101e2000c10190c */
[----:B------:R-:W-:-:S03]  /*1380*/  IADD3 R14, P0, R8, 0x1000, RZ ;  /* 0x00001000080e7810 */ /* 0x000fc60007f1e0ff */
[----:B------:R1:W-:Y:S02]  /*1390*/  @!P3 STG.E [R18.64], R20 ;  /* 0x000000141200b986 */ /* 0x0003e4000c10190c */
[----:B------:R-:W-:-:S05]  /*13a0*/  IMAD.X R15, RZ, RZ, R9, P0 ;  /* 0x000000ffff0f7224 */ /* 0x000fca00000e0609 */
[----:B------:R-:W2:Y:S04]  /*13b0*/  @!P5 LDG.E R27, [R14.64+-0x8] ;  /* 0xfffff80c0e1bd981 */ /* 0x000ea8000c1e1900 */
[----:B------:R-:W3:Y:S04]  /*13c0*/  @!P1 LDG.E R29, [R14.64] ;  /* 0x0000000c0e1d9981 */ /* 0x000ee8000c1e1900 */
[----:B------:R4:W3:Y:S04]  /*13d0*/  @!P4 LDG.E R21, [R8.64+0xfe8] ;  /* 0x000fe80c0815c981 */ /* 0x0008e8000c1e1900 */
[----:B------:R-:W3:Y:S01]  /*13e0*/  @!P2 LDG.E R23, [R14.64+-0x10] ;  /* 0xfffff00c0e17a981 */ /* 0x000ee2000c1e1900 */
[----:B------:R-:W-:-:S05]  /*13f0*/  IADD3 R16, P0, R18, 0x800, RZ ;  /* 0x0000080012107810 */ /* 0x000fca0007f1e0ff */
[----:B------:R-:W-:Y:S01]  /*1400*/  IMAD.X R17, RZ, RZ, R19, P0 ;  /* 0x000000ffff117224 */ /* 0x000fe200000e0613 */
[----:B----4-:R-:W-:Y:S02]  /*1410*/  IADD3 R8, P3, R14, 0x1000, RZ ;  /* 0x000010000e087810 */ /* 0x010fe40007f7e0ff */
[----:B------:R-:W-:-:S03]  /*1420*/  PLOP3.LUT P0, PT, PT, PT, PT, 0x8, 0x0 ;  /* 0x000000000000781c */ /* 0x000fc60003f0e170 */
[----:B------:R-:W-:Y:S01]  /*1430*/  IMAD.X R9, RZ, RZ, R15, P3 ;  /* 0x000000ffff097224 */ /* 0x000fe200018e060f */
[----:B--2---:R2:W-:Y:S04]  /*1440*/  @!P5 STG.E [R16.64+-0x4], R27 ;  /* 0xfffffc1b1000d986 */ /* 0x0045e8000c10190c */
[----:B---3--:R2:W-:Y:S01]  /*1450*/  @!P1 STG.E [R16.64], R29 ;  /* 0x0000001d10009986 */ /* 0x0085e2000c10190c */
[----:B------:R-:W-:-:S03]  /*1460*/  IADD3 R11, P1, R11, -0x1, RZ ;  /* 0xffffffff0b0b7810 */ /* 0x000fc60007f3e0ff */
[----:B------:R2:W-:Y:S01]  /*1470*/  @!P4 STG.E [R16.64+-0xc], R21 ;  /* 0xfffff4151000c986 */ /* 0x0005e2000c10190c */
[----:B------:R-:W-:Y:S02]  /*1480*/  IADD3.X R10, R10, -0x1, RZ, P1, !PT ;  /* 0xffffffff0a0a7810 */ /* 0x000fe40000ffe4ff */
[----:B0-----:R-:W-:Y:S01]  /*1490*/  IADD3 R6, P4, R22, 0x200, RZ ;  /* 0x0000020016067810 */ /* 0x001fe20007f9e0ff */
[----:B------:R2:W-:Y:S01]  /*14a0*/  @!P2 STG.E [R16.64+-0x8], R23 ;  /* 0xfffff8171000a986 */ /* 0x0005e2000c10190c */
[----:B-1----:R-:W-:Y:S02]  /*14b0*/  IADD3 R18, P2, R16, 0x800, RZ ;  /* 0x0000080010127810 */ /* 0x002fe40007f5e0ff */
[----:B------:R-:W-:Y:S01]  /*14c0*/  IADD3 R11, P1, R11, -0x1, RZ ;  /* 0xffffffff0b0b7810 */ /* 0x000fe20007f3e0ff */
[----:B------:R-:W-:Y:S02]  /*14d0*/  IMAD.X R7, RZ, RZ, R24, P4 ;  /* 0x000000ffff077224 */ /* 0x000fe400020e0618 */
[----:B------:R-:W-:Y:S01]  /*14e0*/  IMAD.X R19, RZ, RZ, R17, P2 ;  /* 0x000000ffff137224 */ /* 0x000fe200010e0611 */
[----:B------:R-:W-:-:S02]  /*14f0*/  IADD3.X R10, R10, -0x1, RZ, P1, !PT ;  /* 0xffffffff0a0a7810 */ /* 0x000fc40000ffe4ff */
.L_x_4:
[----:B------:R-:W-:-:S04]  /*1500*/  ISETP.EQ.U32.AND P1, PT, R11, RZ, PT ;  /* 0x000000ff0b00720c */ /* 0x000fc80003f22070 */
[----:B------:R-:W-:-:S13]  /*1510*/  ISETP.EQ.U32.AND.EX P1, PT, R10, RZ, PT, P1 ;  /* 0x000000ff0a00720c */ /* 0x000fda0003f22110 */
[----:B------:R-:W-:Y:S05]  /*1520*/  @!P0 BRA P1, `(.L_x_0) ;  /* 0x0000027000008947 */ /* 0x000fea0000800000 */
.L_x_5:
[C---:B-1----:R-:W-:Y:S01]  /*1530*/  IADD3 R14, P6, R6.reuse, 0x3, RZ ;  /* 0x00000003060e7810 */ /* 0x042fe20007fde0ff */
[----:B------:R-:W-:Y:S01]  /*1540*/  IMAD.MOV.U32 R25, RZ, RZ, RZ ;  /* 0x000000ffff197224 */ /* 0x000fe200078e00ff */
[----:B--2---:R-:W-:Y:S01]  /*1550*/  IADD3 R16, P4, R6, 0x1, RZ ;  /* 0x0000000106107810 */ /* 0x004fe20007f9e0ff */
[----:B------:R-:W-:Y:S01]  /*1560*/  IMAD.MOV.U32 R17, RZ, RZ, RZ ;  /* 0x000000ffff117224 */ /* 0x000fe200078e00ff */
[----:B------:R-:W-:Y:S01]  /*1570*/  ISETP.GE.U32.AND P0, PT, R14, UR6, PT ;  /* 0x000000060e007c0c */ /* 0x000fe2000bf06070 */
[--C-:B------:R-:W-:Y:S01]  /*1580*/  IMAD.X R14, RZ, RZ, R7.reuse, P6 ;  /* 0x000000ffff0e7224 */ /* 0x100fe200030e0607 */
[----:B------:R-:W-:Y:S01]  /*1590*/  IADD3 R15, P5, R6, 0x2, RZ ;  /* 0x00000002060f7810 */ /* 0x000fe20007fbe0ff */
[----:B------:R-:W-:Y:S01]  /*15a0*/  IMAD.MOV.U32 R21, RZ, RZ, RZ ;  /* 0x000000ffff157224 */ /* 0x000fe200078e00ff */
[----:B------:R-:W-:Y:S01]  /*15b0*/  ISETP.GE.U32.AND P2, PT, R16, UR6, PT ;  /* 0x0000000610007c0c */ /* 0x000fe2000bf46070 */
[--C-:B------:R-:W-:Y:S01]  /*15c0*/  IMAD.X R16, RZ, RZ, R7.reuse, P4 ;  /* 0x000000ffff107224 */ /* 0x100fe200020e0607 */
[----:B------:R-:W-:Y:S01]  /*15d0*/  ISETP.GE.AND.EX P0, PT, R14, UR7, PT, P0 ;  /* 0x000000070e007c0c */ /* 0x000fe2000bf06300 */
[----:B------:R-:W-:Y:S01]  /*15e0*/  IMAD.MOV.U32 R23, RZ, RZ, RZ ;  /* 0x000000ffff177224 */ /* 0x000fe200078e00ff */
[----:B------:R-:W-:Y:S01]  /*15f0*/  ISETP.GE.U32.AND P1, PT, R15, UR6, PT ;  /* 0x000000060f007c0c */ /* 0x000fe2000bf26070 */
[----:B------:R-:W-:Y:S01]  /*1600*/  IMAD.X R15, RZ, RZ, R7, P5 ;  /* 0x000000ffff0f7224 */ /* 0x000fe200028e0607 */
[----:B------:R-:W-:-:S02]  /*1610*/  ISETP.GE.U32.AND P3, PT, R6, UR6, PT ;  /* 0x0000000606007c0c */ /* 0x000fc4000bf66070 */
[----:B------:R-:W-:Y:S02]  /*1620*/  ISETP.GE.AND.EX P2, PT, R16, UR7, PT, P2 ;  /* 0x0000000710007c0c */ /* 0x000fe4000bf46320 */
[----:B------:R-:W-:Y:S02]  /*1630*/  ISETP.GE.AND.EX P3, PT, R7, UR7, PT, P3 ;  /* 0x0000000707007c0c */ /* 0x000fe4000bf66330 */
[----:B------:R-:W-:-:S03]  /*1640*/  ISETP.GE.AND.EX P1, PT, R15, UR7, PT, P1 ;  /* 0x000000070f007c0c */ /* 0x000fc6000bf26310 */
[----:B------:R-:W2:Y:S06]  /*1650*/  @!P0 LDG.E R25, [R8.64] ;  /* 0x0000000c08198981 */ /* 0x000eac000c1e1900 */
[----:B------:R-:W3:Y:S04]  /*1660*/  @!P2 LDG.E R21, [R8.64+-0x10] ;  /* 0xfffff00c0815a981 */ /* 0x000ee8000c1e1900 */
[----:B------:R-:W4:Y:S04]  /*1670*/  @!P3 LDG.E R17, [R8.64+-0x18] ;  /* 0xffffe80c0811b981 */ /* 0x000f28000c1e1900 */
[----:B------:R0:W3:Y:S01]  /*1680*/  @!P1 LDG.E R23, [R8.64+-0x8] ;  /* 0xfffff80c08179981 */ /* 0x0000e2000c1e1900 */
[----:B------:R-:W-:-:S02]  /*1690*/  IMAD.MOV.U32 R14, RZ, RZ, R18 ;  /* 0x000000ffff0e7224 */ /* 0x000fc400078e0012 */
[----:B------:R-:W-:-:S05]  /*16a0*/  IMAD.MOV.U32 R15, RZ, RZ, R19 ;  /* 0x000000ffff0f7224 */ /* 0x000fca00078e0013 */
[----:B--2---:R1:W-:Y:S01]  /*16b0*/  @!P0 STG.E [R14.64], R25 ;  /* 0x000000190e008986 */ /* 0x0043e2000c10190c */
[----:B------:R-:W-:-:S04]  /*16c0*/  IADD3 R11, P0, R11, -0x1, RZ ;  /* 0xffffffff0b0b7810 */ /* 0x000fc80007f1e0ff */
[----:B------:R-:W-:Y:S02]  /*16d0*/  IADD3.X R10, R10, -0x1, RZ, P0, !PT ;  /* 0xffffffff0a0a7810 */ /* 0x000fe400007fe4ff */
[----:B------:R-:W-:-:S04]  /*16e0*/  ISETP.NE.U32.AND P0, PT, R11, RZ, PT ;  /* 0x000000ff0b00720c */ /* 0x000fc80003f05070 */
[----:B------:R-:W-:Y:S01]  /*16f0*/  ISETP.NE.U32.AND.EX P0, PT, R10, RZ, PT, P0 ;  /* 0x000000ff0a00720c */ /* 0x000fe20003f05100 */
[----:B----4-:R1:W-:Y:S01]  /*1700*/  @!P3 STG.E [R14.64+-0xc], R17 ;  /* 0xfffff4110e00b986 */ /* 0x0103e2000c10190c */
[----:B------:R-:W-:-:S03]  /*1710*/  IADD3 R6, P3, R6, 0x200, RZ ;  /* 0x0000020006067810 */ /* 0x000fc60007f7e0ff */
[----:B---3--:R1:W-:Y:S01]  /*1720*/  @!P2 STG.E [R14.64+-0x8], R21 ;  /* 0xfffff8150e00a986 */ /* 0x0083e2000c10190c */
[----:B0-----:R-:W-:-:S03]  /*1730*/  IADD3 R8, P2, R8, 0x1000, RZ ;  /* 0x0000100008087810 */ /* 0x001fc60007f5e0ff */
[----:B------:R1:W-:Y:S01]  /*1740*/  @!P1 STG.E [R14.64+-0x4], R23 ;  /* 0xfffffc170e009986 */ /* 0x0003e2000c10190c */
[----:B------:R-:W-:Y:S01]  /*1750*/  IADD3 R18, P1, R14, 0x800, RZ ;  /* 0x000008000e127810 */ /* 0x000fe20007f3e0ff */
[----:B------:R-:W-:Y:S02]  /*1760*/  IMAD.X R9, RZ, RZ, R9, P2 ;  /* 0x000000ffff097224 */ /* 0x000fe400010e0609 */
[----:B------:R-:W-:Y:S02]  /*1770*/  IMAD.X R7, RZ, RZ, R7, P3 ;  /* 0x000000ffff077224 */ /* 0x000fe400018e0607 */
[----:B------:R-:W-:Y:S01]  /*1780*/  IMAD.X R19, RZ, RZ, R15, P1 ;  /* 0x000000ffff137224 */ /* 0x000fe200008e060f */
[----:B------:R-:W-:Y:S05]  /*1790*/  @P0 BRA `(.L_x_5) ;  /* 0xfffffd9000000947 */ /* 0x000fea000383ffff */
.L_x_0:
[----:B------:R-:W-:Y:S01]  /*17a0*/  ISETP.NE.U32.AND P0, PT, R0, RZ, PT ;  /* 0x000000ff0000720c */ /* 0x000fe20003f05070 */
[----:B--2---:R-:W-:-:S12]  /*17b0*/  CS2R R10, SRZ ;  /* 0x00000000000a7805 */ /* 0x004fd8000001ff00 */
[----:B------:R-:W-:Y:S05]  /*17c0*/  @!P0 BRA `(.L_x_6) ;  /* 0x0000040000008947 */ /* 0x000fea0003800000 */
[----:B------:R-:W-:Y:S01]  /*17d0*/  ISETP.GT.U32.AND P0, PT, R0, RZ, PT ;  /* 0x000000ff0000720c */ /* 0x000fe20003f04070 */
[----:B-1----:R-:W-:Y:S02]  /*17e0*/  IMAD.MOV.U32 R14, RZ, RZ, c[0x0][0x188] ;  /* 0x00006200ff0e7624 */ /* 0x002fe400078e00ff */
[----:B------:R-:W-:Y:S01]  /*17f0*/  IMAD.MOV.U32 R15, RZ, RZ, c[0x0][0x18c] ;  /* 0x00006300ff0f7624 */ /* 0x000fe200078e00ff */
[----:B------:R-:W-:-:S13]  /*1800*/  ISETP.GT.U32.AND.EX P0, PT, R4, RZ, PT, P0 ;  /* 0x000000ff0400720c */ /* 0x000fda0003f04100 */
[----:B------:R-:W-:Y:S02]  /*1810*/  @!P0 IMAD.MOV.U32 R6, RZ, RZ, R14 ;  /* 0x000000ffff068224 */ /* 0x000fe400078e000e */
[----:B------:R-:W-:-:S06]  /*1820*/  @!P0 IMAD.MOV.U32 R7, RZ, RZ, R15 ;  /* 0x000000ffff078224 */ /* 0x000fcc00078e000f */
[----:B------:R-:W2:Y:S01]  /*1830*/  @!P0 LDG.E.64 R6, [R6.64] ;  /* 0x0000000c06068981 */ /* 0x000ea2000c1e1b00 */
[----:B------:R-:W-:Y:S01]  /*1840*/  @!P0 IADD3 R0, P1, R0, -0x1, RZ ;  /* 0xffffffff00008810 */ /* 0x000fe20007f3e0ff */
[----:B------:R-:W-:Y:S01]  /*1850*/  CS2R R10, SRZ ;  /* 0x00000000000a7805 */ /* 0x000fe2000001ff00 */
[----:B------:R-:W-:Y:S02]  /*1860*/  @!P0 IADD3 R14, P3, R14, 0x8, RZ ;  /* 0x000000080e0e8810 */ /* 0x000fe40007f7e0ff */
[----:B------:R-:W-:Y:S02]  /*1870*/  @!P0 IADD3.X R4, R4, -0x1, RZ, P1, !PT ;  /* 0xffffffff04048810 */ /* 0x000fe40000ffe4ff */
[----:B------:R-:W-:Y:S01]  /*1880*/  ISETP.GT.U32.AND P1, PT, R0, 0x3, PT ;  /* 0x000000030000780c */ /* 0x000fe20003f24070 */
[----:B------:R-:W-:-:S03]  /*1890*/  @!P0 IMAD.X R15, RZ, RZ, R15, P3 ;  /* 0x000000ffff0f8224 */ /* 0x000fc600018e060f */
[----:B------:R-:W-:Y:S02]  /*18a0*/  ISETP.GT.AND.EX P1, PT, R4, RZ, PT, P1 ;  /* 0x000000ff0400720c */ /* 0x000fe40003f24310 */
[----:B--2---:R-:W-:-:S05]  /*18b0*/  @!P0 IADD3 R10, P2, R6, R10, RZ ;  /* 0x0000000a060a8210 */ /* 0x004fca0007f5e0ff */
[----:B------:R-:W-:-:S06]  /*18c0*/  @!P0 IMAD.X R11, R7, 0x1, R11, P2 ;  /* 0x00000001070b8824 */ /* 0x000fcc00010e060b */
[----:B------:R-:W-:Y:S05]  /*18d0*/  @!P1 BRA `(.L_x_7) ;  /* 0x0000012000009947 */ /* 0x000fea0003800000 */
[----:B------:R-:W-:Y:S02]  /*18e0*/  PLOP3.LUT P0, PT, PT, PT, PT, 0x8, 0x0 ;  /* 0x000000000000781c */ /* 0x000fe40003f0e170 */
.L_x_8:
[----:B------:R-:W-:Y:S02]  /*18f0*/  IMAD.MOV.U32 R16, RZ, RZ, R14 ;  /* 0x000000ffff107224 */ /* 0x000fe400078e000e */
[----:B------:R-:W-:-:S05]  /*1900*/  IMAD.MOV.U32 R17, RZ, RZ, R15 ;  /* 0x000000ffff117224 */ /* 0x000fca00078e000f */
[----:B------:R-:W2:Y:S04]  /*1910*/  LDG.E.64 R18, [R16.64] ;  /* 0x0000000c10127981 */ /* 0x000ea8000c1e1b00 */
[----:B------:R-:W2:Y:S04]  /*1920*/  LDG.E.64 R14, [R16.64+0x8] ;  /* 0x0000080c100e7981 */ /* 0x000ea8000c1e1b00 */
[----:B------:R-:W3:Y:S04]  /*1930*/  LDG.E.64 R6, [R16.64+0x10] ;  /* 0x0000100c10067981 */ /* 0x000ee8000c1e1b00 */
[----:B------:R-:W3:Y:S01]  /*1940*/  LDG.E.64 R8, [R16.64+0x18] ;  /* 0x0000180c10087981 */ /* 0x000ee2000c1e1b00 */
[----:B------:R-:W-:-:S04]  /*1950*/  IADD3 R0, P1, R0, -0x4, RZ ;  /* 0xfffffffc00007810 */ /* 0x000fc80007f3e0ff */
[----:B------:R-:W-:Y:S02]  /*1960*/  IADD3.X R4, R4, -0x1, RZ, P1, !PT ;  /* 0xffffffff04047810 */ /* 0x000fe40000ffe4ff */
[----:B------:R-:W-:-:S04]  /*1970*/  ISETP.GT.U32.AND P1, PT, R0, 0x3, PT ;  /* 0x000000030000780c */ /* 0x000fc80003f24070 */
[----:B------:R-:W-:Y:S02]  /*1980*/  ISETP.GT.AND.EX P1, PT, R4, RZ, PT, P1 ;  /* 0x000000ff0400720c */ /* 0x000fe40003f24310 */
[----:B--2---:R-:W-:Y:S02]  /*1990*/  IADD3 R21, P4, P2, R14, R18, R10 ;  /* 0x000000120e157210 */ /* 0x004fe40007a9e00a */
[----:B------:R-:W-:Y:S02]  /*19a0*/  IADD3 R14, P3, R16, 0x20, RZ ;  /* 0x00000020100e7810 */ /* 0x000fe40007f7e0ff */
[----:B------:R-:W-:-:S03]  /*19b0*/  IADD3.X R11, R15, R19, R11, P4, P2 ;  /* 0x000000130f0b7210 */ /* 0x000fc600027e440b */
[----:B------:R-:W-:Y:S01]  /*19c0*/  IMAD.X R15, RZ, RZ, R17, P3 ;  /* 0x000000ffff0f7224 */ /* 0x000fe200018e0611 */
[----:B---3--:R-:W-:-:S04]  /*19d0*/  IADD3 R10, P5, P6, R8, R6, R21 ;  /* 0x00000006080a7210 */ /* 0x008fc80007ebe015 */
[----:B------:R-:W-:Y:S01]  /*19e0*/  IADD3.X R11, R9, R7, R11, P5, P6 ;  /* 0x00000007090b7210 */ /* 0x000fe20002fec40b */
[----:B------:R-:W-:Y:S05]  /*19f0*/  @P1 BRA `(.L_x_8) ;  /* 0xfffffef000001947 */ /* 0x000fea000383ffff */
.L_x_7:
[----:B------:R-:W-:-:S04]  /*1a00*/  ISETP.GT.U32.AND P1, PT, R0, 0x1, PT ;  /* 0x000000010000780c */ /* 0x000fc80003f24070 */
[----:B------:R-:W-:-:S13]  /*1a10*/  ISETP.GT.AND.EX P1, PT, R4, RZ, PT, P1 ;  /* 0x000000ff0400720c */ /* 0x000fda0003f24310 */
[----:B------:R-:W-:Y:S05]  /*1a20*/  @!P1 BRA `(.L_x_9) ;  /* 0x000000b000009947 */ /* 0x000fea0003800000 */
[----:B------:R-:W-:Y:S02]  /*1a30*/  IMAD.MOV.U32 R16, RZ, RZ, R14 ;  /* 0x000000ffff107224 */ /* 0x000fe400078e000e */
[----:B------:R-:W-:-:S05]  /*1a40*/  IMAD.MOV.U32 R17, RZ, RZ, R15 ;  /* 0x000000ffff117224 */ /* 0x000fca00078e000f */
[----:B------:R-:W2:Y:S04]  /*1a50*/  LDG.E.64 R6, [R16.64] ;  /* 0x0000000c10067981 */ /* 0x000ea8000c1e1b00 */
[----:B------:R-:W2:Y:S01]  /*1a60*/  LDG.E.64 R8, [R16.64+0x8] ;  /* 0x0000080c10087981 */ /* 0x000ea2000c1e1b00 */
[----:B------:R-:W-:Y:S02]  /*1a70*/  IADD3 R14, P4, R14, 0x10, RZ ;  /* 0x000000100e0e7810 */ /* 0x000fe40007f9e0ff */
[----:B------:R-:W-:Y:S02]  /*1a80*/  IADD3 R0, P3, R0, -0x2, RZ ;  /* 0xfffffffe00007810 */ /* 0x000fe40007f7e0ff */
[----:B------:R-:W-:Y:S01]  /*1a90*/  PLOP3.LUT P0, PT, PT, PT, PT, 0x8, 0x0 ;  /* 0x000000000000781c */ /* 0x000fe20003f0e170 */
[----:B------:R-:W-:Y:S01]  /*1aa0*/  IMAD.X R15, RZ, RZ, R15, P4 ;  /* 0x000000ffff0f7224 */ /* 0x000fe200020e060f */
[----:B------:R-:W-:-:S02]  /*1ab0*/  IADD3.X R4, R4, -0x1, RZ, P3, !PT ;  /* 0xffffffff04047810 */ /* 0x000fc40001ffe4ff */
[----:B--2---:R-:W-:-:S04]  /*1ac0*/  IADD3 R10, P1, P2, R8, R6, R10 ;  /* 0x00000006080a7210 */ /* 0x004fc80007a3e00a */
[----:B------:R-:W-:Y:S02]  /*1ad0*/  IADD3.X R11, R9, R7, R11, P1, P2 ;  /* 0x00000007090b7210 */ /* 0x000fe40000fe440b */
.L_x_9:
[----:B------:R-:W-:-:S04]  /*1ae0*/  ISETP.NE.U32.AND P1, PT, R0, RZ, PT ;  /* 0x000000ff0000720c */ /* 0x000fc80003f25070 */
[----:B------:R-:W-:-:S13]  /*1af0*/  ISETP.NE.U32.OR.EX P0, PT, R4, RZ, P0, P1 ;  /* 0x000000ff0400720c */ /* 0x000fda0000705510 */
[----:B------:R-:W-:Y:S05]  /*1b00*/  @!P0 BRA `(.L_x_6) ;  /* 0x000000c000008947 */ /* 0x000fea0003800000 */
.L_x_10:
[----:B------:R-:W-:Y:S02]  /*1b10*/  IMAD.MOV.U32 R6, RZ, RZ, R14 ;  /* 0x000000ffff067224 */ /* 0x000fe400078e000e */
[----:B------:R-:W-:-:S06]  /*1b20*/  IMAD.MOV.U32 R7, RZ, RZ, R15 ;  /* 0x000000ffff077224 */ /* 0x000fcc00078e000f */
[----:B------:R-:W2:Y:S01]  /*1b30*/  LDG.E.64 R6, [R6.64] ;  /* 0x0000000c06067981 */ /* 0x000ea2000c1e1b00 */
[----:B------:R-:W-:Y:S02]  /*1b40*/  IADD3 R0, P0, R0, -0x1, RZ ;  /* 0xffffffff00007810 */ /* 0x000fe40007f1e0ff */
[----:B------:R-:W-:Y:S02]  /*1b50*/  IADD3 R14, P2, R14, 0x8, RZ ;  /* 0x000000080e0e7810 */ /* 0x000fe40007f5e0ff */
[----:B------:R-:W-:Y:S02]  /*1b60*/  IADD3.X R4, R4, -0x1, RZ, P0, !PT ;  /* 0xffffffff04047810 */ /* 0x000fe400007fe4ff */
[----:B------:R-:W-:Y:S01]  /*1b70*/  ISETP.NE.U32.AND P0, PT, R0, RZ, PT ;  /* 0x000000ff0000720c */ /* 0x000fe20003f05070 */
[----:B------:R-:W-:-:S03]  /*1b80*/  IMAD.X R15, RZ, RZ, R15, P2 ;  /* 0x000000ffff0f7224 */ /* 0x000fc600010e060f */
[----:B------:R-:W-:Y:S02]  /*1b90*/  ISETP.NE.U32.AND.EX P0, PT, R4, RZ, PT, P0 ;  /* 0x000000ff0400720c */ /* 0x000fe40003f05100 */
[----:B--2---:R-:W-:-:S05]  /*1ba0*/  IADD3 R10, P1, R6, R10, RZ ;  /* 0x0000000a060a7210 */ /* 0x004fca0007f3e0ff */
[----:B------:R-:W-:-:S06]  /*1bb0*/  IMAD.X R11, R7, 0x1, R11, P1 ;  /* 0x00000001070b7824 */ /* 0x000fcc00008e060b */
[----:B------:R-:W-:Y:S05]  /*1bc0*/  @P0 BRA `(.L_x_10) ;  /* 0xffffff4000000947 */ /* 0x000fea000383ffff */
.L_x_6:
[----:B-----5:R-:W-:-:S04]  /*1bd0*/  IADD3 R0, P0, R12, -UR6, RZ ;  /* 0x800000060c007c10 */ /* 0x020fc8000ff1e0ff */
[----:B------:R-:W-:Y:S02]  /*1be0*/  IADD3 R8, P1, R0, 0x1ff, RZ ;  /* 0x000001ff00087810 */ /* 0x000fe40007f3e0ff */
[----:B------:R-:W-:Y:S02]  /*1bf0*/  IADD3.X R4, R13, ~UR7, RZ, P0, !PT ;  /* 0x800000070d047c10 */ /* 0x000fe400087fe4ff */
[----:B------:R-:W-:-:S03]  /*1c00*/  ISETP.GE.U32.AND P0, PT, R8, 0x200, PT ;  /* 0x000002000800780c */ /* 0x000fc60003f06070 */
[----:B------:R-:W-:-:S05]  /*1c10*/  IMAD.X R16, RZ, RZ, R4, P1 ;  /* 0x000000ffff107224 */ /* 0x000fca00008e0604 */
[----:B------:R-:W-:-:S13]  /*1c20*/  ISETP.GE.AND.EX P0, PT, R16, RZ, PT, P0 ;  /* 0x000000ff1000720c */ /* 0x000fda0003f06300 */
[----:B------:R-:W-:Y:S05]  /*1c30*/  @!P0 EXIT ;  /* 0x000000000000894d */ /* 0x000fea0003800000 */
[--C-:B-1----:R-:W-:Y:S01]  /*1c40*/  SHF.R.S32.HI R17, RZ, 0x1f, R16.reuse ;  /* 0x0000001fff117819 */ /* 0x102fe20000011410 */
[C---:B------:R-:W-:Y:S01]  /*1c50*/  IMAD.SHL.U32 R6, R2.reuse, 0x40, RZ ;  /* 0x0000004002067824 */ /* 0x040fe200078e00ff */
[----:B------:R-:W-:Y:S01]  /*1c60*/  ULDC.64 UR4, c[0x0][0x160] ;  /* 0x0000580000047ab9 */ /* 0x000fe20000000a00 */
[----:B------:R-:W-:Y:S01]  /*1c70*/  IMAD.SHL.U32 R9, R3, 0x20, RZ ;  /* 0x0000002003097824 */ /* 0x000fe200078e00ff */
[----:B------:R-:W-:Y:S01]  /*1c80*/  LEA.HI R17, P0, R17, R8, RZ, 0x9 ;  /* 0x0000000811117211 */ /* 0x000fe200078148ff */
[C---:B------:R-:W-:Y:S01]  /*1c90*/  IMAD.SHL.U32 R7, R2.reuse, 0x10, RZ ;  /* 0x0000001002077824 */ /* 0x040fe200078e00ff */
[----:B------:R-:W-:Y:S01]  /*1ca0*/  UIADD3 UR8, UP0, UR8, UR4, URZ ;  /* 0x0000000408087290 */ /* 0x000fe2000ff1e03f */
[----:B------:R-:W-:Y:S01]  /*1cb0*/  IMAD.SHL.U32 R8, R2, 0x4, RZ ;  /* 0x0000000402087824 */ /* 0x000fe200078e00ff */
[----:B------:R-:W-:Y:S01]  /*1cc0*/  LOP3.LUT R2, R6, 0x600, RZ, 0xc0, !PT ;  /* 0x0000060006027812 */ /* 0x000fe200078ec0ff */
[----:B------:R-:W-:Y:S01]  /*1cd0*/  IMAD.X R16, RZ, RZ, R16, P0 ;  /* 0x000000ffff107224 */ /* 0x000fe200000e0610 */
[----:B------:R-:W-:Y:S01]  /*1ce0*/  LEA R6, P1, R10, R9, 0x3 ;  /* 0x000000090a067211 */ /* 0x000fe200078218ff */
[----:B------:R-:W-:Y:S01]  /*1cf0*/  UIADD3.X UR4, UR10, UR5, URZ, UP0, !UPT ;  /* 0x000000050a047290 */ /* 0x000fe200087fe43f */
[----:B------:R-:W-:Y:S01]  /*1d00*/  LOP3.LUT R7, R7, 0x70, RZ, 0xc0, !PT ;  /* 0x0000007007077812 */ /* 0x000fe200078ec0ff */
[----:B------:R-:W-:Y:S01]  /*1d10*/  ULEA UR8, UP0, UR6, UR8, 0x2 ;  /* 0x0000000806087291 */ /* 0x000fe2000f80103f */
[----:B------:R-:W-:Y:S01]  /*1d20*/  IADD3 R6, P2, R6, c[0x0][0x190], RZ ;  /* 0x0000640006067a10 */ /* 0x000fe20007f5e0ff */
[----:B------:R-:W-:Y:S01]  /*1d30*/  UMOV UR5, URZ ;  /* 0x0000003f00057c82 */ /* 0x000fe20008000000 */
[----:B------:R-:W-:Y:S01]  /*1d40*/  LOP3.LUT R8, R8, 0x180, RZ, 0xc0, !PT ;  /* 0x0000018008087812 */ /* 0x000fe200078ec0ff */
[----:B------:R-:W-:Y:S01]  /*1d50*/  ULEA.HI.X UR6, UR6, UR4, UR7, 0x2, UP0 ;  /* 0x0000000406067291 */ /* 0x000fe200080f1407 */
[----:B------:R-:W-:-:S02]  /*1d60*/  IADD3 R6, P0, R6, 0x18, RZ ;  /* 0x0000001806067810 */ /* 0x000fc40007f1e0ff */
[----:B------:R-:W-:Y:S01]  /*1d70*/  LEA.HI.X R10, R10, RZ, R11, 0x3, P1 ;  /* 0x000000ff0a0a7211 */ /* 0x000fe200008f1c0b */
[----:B------:R-:W-:Y:S01]  /*1d80*/  UMOV UR4, URZ ;  /* 0x0000003f00047c82 */ /* 0x000fe20008000000 */
[--C-:B------:R-:W-:Y:S02]  /*1d90*/  SHF.R.S64 R17, R17, 0x9, R16.reuse ;  /* 0x0000000911117819 */ /* 0x100fe40000001010 */
[----:B------:R-:W-:Y:S02]  /*1da0*/  IADD3 R2, R8, R2, R7 ;  /* 0x0000000208027210 */ /* 0x000fe40007ffe007 */
[----:B------:R-:W-:Y:S02]  /*1db0*/  SHF.R.S32.HI R16, RZ, 0x9, R16 ;  /* 0x00000009ff107819 */ /* 0x000fe40000011410 */
[----:B------:R-:W-:Y:S02]  /*1dc0*/  IADD3.X R19, RZ, c[0x0][0x194], R10, P0, P2 ;  /* 0x00006500ff137a10 */ /* 0x000fe400007e440a */
.L_x_11:
[----:B------:R-:W-:-:S04]  /*1dd0*/  IADD3 R7, P0, R5, UR4, RZ ;  /* 0x0000000405077c10 */ /* 0x000fc8000ff1e0ff */
[CC--:B------:R-:W-:Y:S01]  /*1de0*/  ISETP.GE.U32.AND P3, PT, R7.reuse, R0.reuse, PT ;  /* 0x000000000700720c */ /* 0x0c0fe20003f66070 */
[----:B------:R-:W-:Y:S01]  /*1df0*/  IMAD.X R13, RZ, RZ, UR5, P0 ;  /* 0x00000005ff0d7e24 */ /* 0x000fe200080e06ff */
[C---:B------:R-:W-:Y:S02]  /*1e00*/  IADD3 R11, P4, R7.reuse, 0x1, RZ ;  /* 0x00000001070b7810 */ /* 0x040fe40007f9e0ff */
[C---:B------:R-:W-:Y:S02]  /*1e10*/  IADD3 R9, P5, R7.reuse, 0x2, RZ ;  /* 0x0000000207097810 */ /* 0x040fe40007fbe0ff */
[----:B------:R-:W-:Y:S02]  /*1e20*/  IADD3 R7, P6, R7, 0x3, RZ ;  /* 0x0000000307077810 */ /* 0x000fe40007fde0ff */
[-C--:B------:R-:W-:Y:S01]  /*1e30*/  ISETP.GE.U32.AND P2, PT, R11, R0.reuse, PT ;  /* 0x000000000b00720c */ /* 0x080fe20003f46070 */
[--C-:B------:R-:W-:Y:S01]  /*1e40*/  IMAD.X R11, RZ, RZ, R13.reuse, P4 ;  /* 0x000000ffff0b7224 */ /* 0x100fe200020e060d */
[-C--:B------:R-:W-:Y:S01]  /*1e50*/  ISETP.GE.U32.AND P1, PT, R9, R0.reuse, PT ;  /* 0x000000000900720c */ /* 0x080fe20003f26070 */
[--C-:B------:R-:W-:Y:S01]  /*1e60*/  IMAD.X R9, RZ, RZ, R13.reuse, P5 ;  /* 0x000000ffff097224 */ /* 0x100fe200028e060d */
[----:B------:R-:W-:Y:S01]  /*1e70*/  ISETP.GE.U32.AND P0, PT, R7, R0, PT ;  /* 0x000000000700720c */ /* 0x000fe20003f06070 */
[----:B------:R-:W-:Y:S01]  /*1e80*/  IMAD.X R7, RZ, RZ, R13, P6 ;  /* 0x000000ffff077224 */ /* 0x000fe200030e060d */
[----:B------:R-:W-:-:S02]  /*1e90*/  ISETP.GE.AND.EX P3, PT, R13, R4, PT, P3 ;  /* 0x000000040d00720c */ /* 0x000fc40003f66330 */
[-C--:B------:R-:W-:Y:S02]  /*1ea0*/  ISETP.GE.AND.EX P2, PT, R11, R4.reuse, PT, P2 ;  /* 0x000000040b00720c */ /* 0x080fe40003f46320 */
[-C--:B------:R-:W-:Y:S01]  /*1eb0*/  ISETP.GE.AND.EX P1, PT, R9, R4.reuse, PT, P1 ;  /* 0x000000040900720c */ /* 0x080fe20003f26310 */
[----:B------:R-:W-:Y:S01]  /*1ec0*/  CS2R R10, SRZ ;  /* 0x00000000000a7805 */ /* 0x000fe2000001ff00 */
[----:B------:R-:W-:Y:S01]  /*1ed0*/  ISETP.GE.AND.EX P0, PT, R7, R4, PT, P0 ;  /* 0x000000040700720c */ /* 0x000fe20003f06300 */
[----:B------:R-:W-:Y:S01]  /*1ee0*/  CS2R R8, SRZ ;  /* 0x0000000000087805 */ /* 0x000fe2000001ff00 */
[----:B------:R-:W-:-:S05]  /*1ef0*/  IMAD.MOV.U32 R7, RZ, RZ, R19 ;  /* 0x000000ffff077224 */ /* 0x000fca00078e0013 */
[----:B------:R-:W2:Y:S04]  /*1f00*/  @!P3 LDG.E R8, [R6.64+-0x18] ;  /* 0xffffe80c0608b981 */ /* 0x000ea8000c1e1900 */
[----:B------:R-:W2:Y:S04]  /*1f10*/  @!P2 LDG.E R9, [R6.64+-0x10] ;  /* 0xfffff00c0609a981 */ /* 0x000ea8000c1e1900 */
[----:B------:R-:W2:Y:S04]  /*1f20*/  @!P1 LDG.E R10, [R6.64+-0x8] ;  /* 0xfffff80c060a9981 */ /* 0x000ea8000c1e1900 */
[----:B------:R-:W2:Y:S04]  /*1f30*/  @!P0 LDG.E R11, [R6.64] ;  /* 0x0000000c060b8981 */ /* 0x000ea8000c1e1900 */
[----:B------:R-:W-:Y:S01]  /*1f40*/  BAR.SYNC.DEFER_BLOCKING 0x0 ;  /* 0x0000000000007b1d */ /* 0x000fe20000010000 */
[----:B------:R-:W-:Y:S01]  /*1f50*/  IADD3 R19, P0, R3, UR4, RZ ;  /* 0x0000000403137c10 */ /* 0x000fe2000ff1e0ff */
[----:B------:R-:W-:-:S03]  /*1f60*/  UIADD3 UR4, UP1, UR4, 0x200, URZ ;  /* 0x0000020004047890 */ /* 0x000fc6000ff3e03f */
[CC--:B------:R-:W-:Y:S01]  /*1f70*/  ISETP.GE.U32.AND P3, PT, R19.reuse, R0.reuse, PT ;  /* 0x000000001300720c */ /* 0x0c0fe20003f66070 */
[----:B------:R-:W-:Y:S01]  /*1f80*/  IMAD.X R25, RZ, RZ, UR5, P0 ;  /* 0x00000005ff197e24 */ /* 0x000fe200080e06ff */
[C---:B------:R-:W-:Y:S01]  /*1f90*/  IADD3 R23, P4, R19.reuse, 0x80, RZ ;  /* 0x0000008013177810 */ /* 0x040fe20007f9e0ff */
[----:B------:R-:W-:Y:S01]  /*1fa0*/  UIADD3.X UR5, URZ, UR5, URZ, UP1, !UPT ;  /* 0x000000053f057290 */ /* 0x000fe20008ffe43f */
[C---:B------:R-:W-:Y:S02]  /*1fb0*/  IADD3 R21, P5, R19.reuse, 0x100, RZ ;  /* 0x0000010013157810 */ /* 0x040fe40007fbe0ff */
[----:B------:R-:W-:Y:S02]  /*1fc0*/  IADD3 R19, P6, R19, 0x180, RZ ;  /* 0x0000018013137810 */ /* 0x000fe40007fde0ff */
[-C--:B------:R-:W-:Y:S02]  /*1fd0*/  ISETP.GE.U32.AND P1, PT, R21, R0.reuse, PT ;  /* 0x000000001500720c */ /* 0x080fe40003f26070 */
[-C--:B------:R-:W-:Y:S01]  /*1fe0*/  ISETP.GE.U32.AND P0, PT, R19, R0.reuse, PT ;  /* 0x000000001300720c */ /* 0x080fe20003f06070 */
[----:B------:R-:W-:Y:S01]  /*1ff0*/  IMAD.X R19, RZ, RZ, R25, P4 ;  /* 0x000000ffff137224 */ /* 0x000fe200020e0619 */
[----:B------:R-:W-:-:S02]  /*2000*/  ISETP.GE.U32.AND P2, PT, R23, R0, PT ;  /* 0x000000001700720c */ /* 0x000fc40003f46070 */
[-C--:B------:R-:W-:Y:S02]  /*2010*/  ISETP.GE.AND.EX P3, PT, R25, R4.reuse, PT, P3 ;  /* 0x000000041900720c */ /* 0x080fe40003f66330 */
[----:B------:R-:W-:Y:S01]  /*2020*/  ISETP.GE.AND.EX P2, PT, R19, R4, PT, P2 ;  /* 0x000000041300720c */ /* 0x000fe20003f46320 */
[----:B--2---:R0:W-:Y:S04]  /*2030*/  STS.128 [R3.X16], R8 ;  /* 0x0000000803007388 */ /* 0x0041e8000000cc00 */
[----:B------:R-:W-:Y:S01]  /*2040*/  BAR.SYNC.DEFER_BLOCKING 0x0 ;  /* 0x0000000000007b1d */ /* 0x000fe20000010000 */
[--C-:B0-----:R-:W-:Y:S01]  /*2050*/  IMAD.X R9, RZ, RZ, R25.reuse, P6 ;  /* 0x000000ffff097224 */ /* 0x101fe200030e0619 */
[----:B------:R-:W-:Y:S01]  /*2060*/  IADD3 R8, P4, R5, UR8, RZ ;  /* 0x0000000805087c10 */ /* 0x000fe2000ff9e0ff */
[----:B------:R-:W-:Y:S01]  /*2070*/  IMAD.X R11, RZ, RZ, R25, P5 ;  /* 0x000000ffff0b7224 */ /* 0x000fe200028e0619 */
[----:B------:R-:W-:-:S02]  /*2080*/  UIADD3 UR8, UP0, UR8, 0x800, URZ ;  /* 0x0000080008087890 */ /* 0x000fc4000ff1e03f */
[-C--:B------:R-:W-:Y:S01]  /*2090*/  ISETP.GE.AND.EX P0, PT, R9, R4.reuse, PT, P0 ;  /* 0x000000040900720c */ /* 0x080fe20003f06300 */
[----:B------:R-:W-:Y:S01]  /*20a0*/  IMAD.X R9, RZ, RZ, UR6, P4 ;  /* 0x00000006ff097e24 */ /* 0x000fe2000a0e06ff */
[----:B------:R-:W-:Y:S01]  /*20b0*/  ISETP.GE.AND.EX P1, PT, R11, R4, PT, P1 ;  /* 0x000000040b00720c */ /* 0x000fe20003f26310 */
[----:B------:R-:W-:Y:S01]  /*20c0*/  UIADD3.X UR6, URZ, UR6, URZ, UP0, !UPT ;  /* 0x000000063f067290 */ /* 0x000fe200087fe43f */
[----:B------:R-:W0:Y:S09]  /*20d0*/  LDSM.16.M88.4 R12, [R2] ;  /* 0x00000000020c783b */ /* 0x000e320000000200 */
[----:B0-----:R0:W-:Y:S01]  /*20e0*/  @!P0 STG.E [R8.64+0x600], R15 ;  /* 0x0006000f08008986 */ /* 0x0011e2000c10190c */
[----:B------:R-:W-:-:S03]  /*20f0*/  IADD3 R17, P0, R17, -0x1, RZ ;  /* 0xffffffff11117810 */ /* 0x000fc60007f1e0ff */
[----:B------:R0:W-:Y:S01]  /*2100*/  @!P1 STG.E [R8.64+0x400], R14 ;  /* 0x0004000e08009986 */ /* 0x0001e2000c10190c */
[----:B------:R-:W-:Y:S02]  /*2110*/  IADD3.X R16, R16, -0x1, RZ, P0, !PT ;  /* 0xffffffff10107810 */ /* 0x000fe400007fe4ff */
[----:B------:R-:W-:Y:S01]  /*2120*/  ISETP.NE.U32.AND P0, PT, R17, RZ, PT ;  /* 0x000000ff1100720c */ /* 0x000fe20003f05070 */
[----:B------:R0:W-:Y:S01]  /*2130*/  @!P2 STG.E [R8.64+0x200], R13 ;  /* 0x0002000d0800a986 */ /* 0x0001e2000c10190c */
[----:B------:R-:W-:Y:S02]  /*2140*/  IADD3 R6, P1, R6, 0x1000, RZ ;  /* 0x0000100006067810 */ /* 0x000fe40007f3e0ff */
[----:B------:R-:W-:Y:S01]  /*2150*/  ISETP.NE.U32.AND.EX P0, PT, R16, RZ, PT, P0 ;  /* 0x000000ff1000720c */ /* 0x000fe20003f05100 */
[----:B------:R0:W-:Y:S02]  /*2160*/  @!P3 STG.E [R8.64], R12 ;  /* 0x0000000c0800b986 */ /* 0x0001e4000c10190c */
[----:B------:R-:W-:-:S10]  /*2170*/  IMAD.X R19, RZ, RZ, R7, P1 ;  /* 0x000000ffff137224 */ /* 0x000fd400008e0607 */
[----:B0-----:R-:W-:Y:S05]  /*2180*/  @P0 BRA `(.L_x_11) ;  /* 0xfffffc4000000947 */ /* 0x001fea000383ffff */
[----:B------:R-:W-:Y:S05]  /*2190*/  EXIT ;  /* 0x000000000000794d */ /* 0x000fea0003800000 */
.L_x_12:
[----:B------:R-:W-:-:S00]  /*21a0*/  BRA `(.L_x_12) ;  /* 0xfffffff000007947 */ /* 0x000fc0000383ffff */
[----:B------:R-:W-:-:S00]  /*21b0*/  NOP ;  /* 0x0000000000007918 */ /* 0x000fc00000000000 */
        /* <DEDUP_REMOVED lines=12> */
.L_x_13:


//--------------------- .nv.shared.write_req_to_token_pool_triton --------------------------
	.section	.nv.shared.write_req_to_token_pool_triton,"aw",@nobits
	.sectionflags	@""
	.align	16
